// auto-generated by cutlass_sweep.gemm — config: {"arch": "sm_90", "cluster_m": 1, "cluster_n": 1, "dtype": "fp32", "dtype_b": "fp32", "layout": "nt", "stages": 7, "tile_k": 32, "tile_m": 64, "tile_n": 256}
#include "cutlass/cutlass.h"
#include "cutlass/gemm/collective/collective_builder.hpp"
#include "cutlass/gemm/device/gemm_universal_adapter.h"
#include "cutlass/gemm/kernel/gemm_universal.hpp"
#include "cutlass/epilogue/collective/collective_builder.hpp"

using ElemA = float;
using ElemB = float;
using ElemCD = float;
using Acc  = float;
using TileShape    = cute::Shape<cute::_64, cute::_256, cute::_32>;
using ClusterShape = cute::Shape<cute::_1, cute::_1, cute::_1>;

using CollectiveEpilogue = typename cutlass::epilogue::collective::CollectiveBuilder<
    cutlass::arch::Sm90, cutlass::arch::OpClassTensorOp,
    TileShape, ClusterShape,
    cutlass::epilogue::collective::EpilogueTileAuto,
    Acc, Acc,
    ElemCD, cutlass::layout::RowMajor, 128 / cutlass::sizeof_bits<ElemCD>::value,
    ElemCD, cutlass::layout::RowMajor, 128 / cutlass::sizeof_bits<ElemCD>::value,
    cutlass::epilogue::collective::EpilogueScheduleAuto
  >::CollectiveOp;

using CollectiveMainloop = typename cutlass::gemm::collective::CollectiveBuilder<
    cutlass::arch::Sm90, cutlass::arch::OpClassTensorOp,
    ElemA, cutlass::layout::RowMajor, 128 / cutlass::sizeof_bits<ElemA>::value,
    ElemB, cutlass::layout::ColumnMajor, 128 / cutlass::sizeof_bits<ElemB>::value,
    Acc,
    TileShape, ClusterShape,
    cutlass::gemm::collective::StageCount<7>,
    cutlass::gemm::collective::KernelScheduleAuto
  >::CollectiveOp;

using GemmKernel = cutlass::gemm::kernel::GemmUniversal<
    cute::Shape<int,int,int,int>,
    CollectiveMainloop,
    CollectiveEpilogue
>;
using Gemm = cutlass::gemm::device::GemmUniversalAdapter<GemmKernel>;

// Force the device kernel symbol into the cubin without needing a host main.
auto* _anchor = &cutlass::device_kernel<GemmKernel>;


// ===== COMPILED SASS (sm_90a) =====

	.target	sm_90a

	.elftype	@"ET_EXEC"


//--------------------- .note.nv.tkinfo           --------------------------
	.section	.note.nv.tkinfo,"",@"SHT_NOTE"
	.sectionflags	@"SHF_NOTE_NV_TKINFO"
	.tkinfo
        /*0018*/ 	.word	0x00000002
        /*0030*/ 	.string	""
        /*0030*/ 	.string	"ptxas"
        /*0030*/ 	.string	"Cuda compilation tools, release 13.0, V13.0.88"
        /*0030*/ 	.string	"Build cuda_13.0.r13.0/compiler.36424714_0"
        /*0030*/ 	.string	"-arch sm_90a -m 64 "



//--------------------- .note.nv.cuinfo           --------------------------
	.section	.note.nv.cuinfo,"",@"SHT_NOTE"
	.sectionflags	@"SHF_NOTE_NV_CUINFO"
        /*0018*/ 	.short	0x0002
        /*001a*/ 	.short	0x005a
        /*001c*/ 	.short	0x0082
	.zero		2


//--------------------- .nv.info                  --------------------------
	.section	.nv.info,"",@"SHT_CUDA_INFO"
	.align	4


	//----- nvinfo : EIATTR_REGCOUNT
	.align		4
        /*0000*/ 	.byte	0x04, 0x2f
        /*0002*/ 	.short	(.L_15 - .L_14)
	.align		4
.L_14:
        /*0004*/ 	.word	index@(_ZN7cutlass13device_kernelINS_4gemm6kernel13GemmUniversalIN4cute5tupleIJiiiiEEENS1_10collective13CollectiveMmaINS1_34MainloopSm90TmaGmmaWarpSpecializedILi7ENS5_IJNS4_1CILi1EEESB_SB_EEENS1_32KernelTmaWarpSpecializedPingpongEEENS5_IJNSA_ILi64EEENSA_ILi256EEENSA_ILi32EEEEEEfNS5_IJlSB_lEEEfSJ_NS4_8TiledMMAINS4_8MMA_AtomIJNS4_4SM904GMMA30MMA_64x256x8_F32TF32TF32_SS_TNILNSN_7ScaleInE1ELSP_1EEEEEENS4_6LayoutISC_NS5_IJNSA_ILi0EEEST_ST_EEEEENS5_IJNS4_10UnderscoreESW_SW_EEEEENS4_13SM90_TMA_LOADENS4_14ComposedLayoutINS4_7SwizzleILi3ELi4ELi3EEENS4_18smem_ptr_flag_bitsILi32EEENSS_INS5_IJNSA_ILi8EEESH_EEENS5_IJSH_SB_EEEEEEEvNS4_8identityESZ_S19_vS1A_EENS_8epilogue10collective6detail29Sm90TmaWarpSpecializedAdapterINS1D_15DefaultEpilogueIfSJ_SJ_NS1C_6thread17LinearCombinationIfLi1EffLNS1H_9ScaleType4KindE0ELNS_15FloatRoundStyleE2EfEENS1_15EpilogueDefaultEEEEEvvEEEEvNT_6ParamsE)
        /*0008*/ 	.word	0x000000a8


	//----- nvinfo : EIATTR_FRAME_SIZE
	.align		4
.L_15:
        /*000c*/ 	.byte	0x04, 0x11
        /*000e*/ 	.short	(.L_17 - .L_16)
	.align		4
.L_16:
        /*0010*/ 	.word	index@(_ZN7cutlass13device_kernelINS_4gemm6kernel13GemmUniversalIN4cute5tupleIJiiiiEEENS1_10collective13CollectiveMmaINS1_34MainloopSm90TmaGmmaWarpSpecializedILi7ENS5_IJNS4_1CILi1EEESB_SB_EEENS1_32KernelTmaWarpSpecializedPingpongEEENS5_IJNSA_ILi64EEENSA_ILi256EEENSA_ILi32EEEEEEfNS5_IJlSB_lEEEfSJ_NS4_8TiledMMAINS4_8MMA_AtomIJNS4_4SM904GMMA30MMA_64x256x8_F32TF32TF32_SS_TNILNSN_7ScaleInE1ELSP_1EEEEEENS4_6LayoutISC_NS5_IJNSA_ILi0EEEST_ST_EEEEENS5_IJNS4_10UnderscoreESW_SW_EEEEENS4_13SM90_TMA_LOADENS4_14ComposedLayoutINS4_7SwizzleILi3ELi4ELi3EEENS4_18smem_ptr_flag_bitsILi32EEENSS_INS5_IJNSA_ILi8EEESH_EEENS5_IJSH_SB_EEEEEEEvNS4_8identityESZ_S19_vS1A_EENS_8epilogue10collective6detail29Sm90TmaWarpSpecializedAdapterINS1D_15DefaultEpilogueIfSJ_SJ_NS1C_6thread17LinearCombinationIfLi1EffLNS1H_9ScaleType4KindE0ELNS_15FloatRoundStyleE2EfEENS1_15EpilogueDefaultEEEEEvvEEEEvNT_6ParamsE)
        /*0014*/ 	.word	0x00000008


	//----- nvinfo : EIATTR_MIN_STACK_SIZE
	.align		4
.L_17:
        /*0018*/ 	.byte	0x04, 0x12
        /*001a*/ 	.short	(.L_19 - .L_18)
	.align		4
.L_18:
        /*001c*/ 	.word	index@(_ZN7cutlass13device_kernelINS_4gemm6kernel13GemmUniversalIN4cute5tupleIJiiiiEEENS1_10collective13CollectiveMmaINS1_34MainloopSm90TmaGmmaWarpSpecializedILi7ENS5_IJNS4_1CILi1EEESB_SB_EEENS1_32KernelTmaWarpSpecializedPingpongEEENS5_IJNSA_ILi64EEENSA_ILi256EEENSA_ILi32EEEEEEfNS5_IJlSB_lEEEfSJ_NS4_8TiledMMAINS4_8MMA_AtomIJNS4_4SM904GMMA30MMA_64x256x8_F32TF32TF32_SS_TNILNSN_7ScaleInE1ELSP_1EEEEEENS4_6LayoutISC_NS5_IJNSA_ILi0EEEST_ST_EEEEENS5_IJNS4_10UnderscoreESW_SW_EEEEENS4_13SM90_TMA_LOADENS4_14ComposedLayoutINS4_7SwizzleILi3ELi4ELi3EEENS4_18smem_ptr_flag_bitsILi32EEENSS_INS5_IJNSA_ILi8EEESH_EEENS5_IJSH_SB_EEEEEEEvNS4_8identityESZ_S19_vS1A_EENS_8epilogue10collective6detail29Sm90TmaWarpSpecializedAdapterINS1D_15DefaultEpilogueIfSJ_SJ_NS1C_6thread17LinearCombinationIfLi1EffLNS1H_9ScaleType4KindE0ELNS_15FloatRoundStyleE2EfEENS1_15EpilogueDefaultEEEEEvvEEEEvNT_6ParamsE)
        /*0020*/ 	.word	0x00000008
.L_19:


//--------------------- .nv.compat                --------------------------
	.section	.nv.compat,"",@"SHT_CUDA_COMPAT_INFO"
	.align	4
        /*0000*/ 	.byte	0x02, 0x09, 0x01, 0x00, 0x02, 0x02, 0x04, 0x00, 0x02, 0x05, 0x05, 0x00, 0x03, 0x07, 0x01, 0x01
        /*0010*/ 	.byte	0x02, 0x03, 0x01, 0x00, 0x02, 0x06, 0x01, 0x00, 0x04, 0x0b, 0x08, 0x00, 0x00, 0x00, 0x00, 0x00
        /*0020*/ 	.byte	0x00, 0x00, 0x00, 0x00


//--------------------- .nv.info._ZN7cutlass13device_kernelINS_4gemm6kernel13GemmUniversalIN4cute5tupleIJiiiiEEENS1_10collective13CollectiveMmaINS1_34MainloopSm90TmaGmmaWarpSpecializedILi7ENS5_IJNS4_1CILi1EEESB_SB_EEENS1_32KernelTmaWarpSpecializedPingpongEEENS5_IJNSA_ILi64EEENSA_ILi256EEENSA_ILi32EEEEEEfNS5_IJlSB_lEEEfSJ_NS4_8TiledMMAINS4_8MMA_AtomIJNS4_4SM904GMMA30MMA_64x256x8_F32TF32TF32_SS_TNILNSN_7ScaleInE1ELSP_1EEEEEENS4_6LayoutISC_NS5_IJNSA_ILi0EEEST_ST_EEEEENS5_IJNS4_10UnderscoreESW_SW_EEEEENS4_13SM90_TMA_LOADENS4_14ComposedLayoutINS4_7SwizzleILi3ELi4ELi3EEENS4_18smem_ptr_flag_bitsILi32EEENSS_INS5_IJNSA_ILi8EEESH_EEENS5_IJSH_SB_EEEEEEEvNS4_8identityESZ_S19_vS1A_EENS_8epilogue10collective6detail29Sm90TmaWarpSpecializedAdapterINS1D_15DefaultEpilogueIfSJ_SJ_NS1C_6thread17LinearCombinationIfLi1EffLNS1H_9ScaleType4KindE0ELNS_15FloatRoundStyleE2EfEENS1_15EpilogueDefaultEEEEEvvEEEEvNT_6ParamsE --------------------------
	.section	.nv.info._ZN7cutlass13device_kernelINS_4gemm6kernel13GemmUniversalIN4cute5tupleIJiiiiEEENS1_10collective13CollectiveMmaINS1_34MainloopSm90TmaGmmaWarpSpecializedILi7ENS5_IJNS4_1CILi1EEESB_SB_EEENS1_32KernelTmaWarpSpecializedPingpongEEENS5_IJNSA_ILi64EEENSA_ILi256EEENSA_ILi32EEEEEEfNS5_IJlSB_lEEEfSJ_NS4_8TiledMMAINS4_8MMA_AtomIJNS4_4SM904GMMA30MMA_64x256x8_F32TF32TF32_SS_TNILNSN_7ScaleInE1ELSP_1EEEEEENS4_6LayoutISC_NS5_IJNSA_ILi0EEEST_ST_EEEEENS5_IJNS4_10UnderscoreESW_SW_EEEEENS4_13SM90_TMA_LOADENS4_14ComposedLayoutINS4_7SwizzleILi3ELi4ELi3EEENS4_18smem_ptr_flag_bitsILi32EEENSS_INS5_IJNSA_ILi8EEESH_EEENS5_IJSH_SB_EEEEEEEvNS4_8identityESZ_S19_vS1A_EENS_8epilogue10collective6detail29Sm90TmaWarpSpecializedAdapterINS1D_15DefaultEpilogueIfSJ_SJ_NS1C_6thread17LinearCombinationIfLi1EffLNS1H_9ScaleType4KindE0ELNS_15FloatRoundStyleE2EfEENS1_15EpilogueDefaultEEEEEvvEEEEvNT_6ParamsE,"",@"SHT_CUDA_INFO"
	.sectionflags	@""
	.align	4


	//----- nvinfo : EIATTR_CUDA_API_VERSION
	.align		4
        /*0000*/ 	.byte	0x04, 0x37
        /*0002*/ 	.short	(.L_21 - .L_20)
.L_20:
        /*0004*/ 	.word	0x00000082


	//----- nvinfo : EIATTR_KPARAM_INFO
	.align		4
.L_21:
        /*0008*/ 	.byte	0x04, 0x17
        /*000a*/ 	.short	(.L_23 - .L_22)
.L_22:
        /*000c*/ 	.word	0x00000000
        /*0010*/ 	.short	0x0000
        /*0012*/ 	.short	0x0070
        /*0014*/ 	.byte	0x00, 0xf0, 0x01, 0x10


	//----- nvinfo : EIATTR_SPARSE_MMA_MASK
	.align		4
.L_23:
        /*0018*/ 	.byte	0x03, 0x50
        /*001a*/ 	.short	0x0000


	//----- nvinfo : EIATTR_MAXREG_COUNT
	.align		4
        /*001c*/ 	.byte	0x03, 0x1b
        /*001e*/ 	.short	0x00a8


	//----- nvinfo : EIATTR_NUM_BARRIERS
	.align		4
        /*0020*/ 	.byte	0x02, 0x4c
        /*0022*/ 	.byte	0x01
	.zero		1


	//----- nvinfo : EIATTR_EXTERNS
	.align		4
        /*0024*/ 	.byte	0x04, 0x0f
        /*0026*/ 	.short	(.L_25 - .L_24)


	//   ....[0]....
	.align		4
.L_24:
        /*0028*/ 	.word	index@(__assertfail)


	//----- nvinfo : EIATTR_ANNOTATIONS
	.align		4
.L_25:
        /*002c*/ 	.byte	0x04, 0x55
        /*002e*/ 	.short	(.L_27 - .L_26)


	//   ....[0]....
.L_26:
        /*0030*/ 	.word	0x00000001
        /*0034*/ 	.byte	0x30, 0x0b, 0x00, 0x00, 0x01, 0x00, 0x00, 0x00, 0x50, 0x85, 0x00, 0x00, 0x01, 0x00, 0x00, 0x00
        /*0044*/ 	.byte	0x60, 0x91, 0x00, 0x00


	//----- nvinfo : EIATTR_MERCURY_ISA_VERSION
	.align		4
.L_27:
        /*0048*/ 	.byte	0x03, 0x5f
        /*004a*/ 	.short	0x0101


	//----- nvinfo : EIATTR_INT_WARP_WIDE_INSTR_OFFSETS
	.align		4
        /*004c*/ 	.byte	0x04, 0x31
        /*004e*/ 	.short	(.L_29 - .L_28)


	//   ....[0]....
.L_28:
        /*0050*/ 	.word	0x00000440


	//   ....[1]....
        /*0054*/ 	.word	0x00000460


	//   ....[2]....
        /*0058*/ 	.word	0x000004e0


	//   ....[3]....
        /*005c*/ 	.word	0x000004f0


	//   ....[4]....
        /*0060*/ 	.word	0x00000500


	//   ....[5]....
        /*0064*/ 	.word	0x00000520


	//   ....[6]....
        /*0068*/ 	.word	0x000005b0


	//   ....[7]....
        /*006c*/ 	.word	0x000005d0


	//----- nvinfo : EIATTR_COOP_GROUP_MASK_REGIDS
	.align		4
.L_29:
        /*0070*/ 	.byte	0x04, 0x29
        /*0072*/ 	.short	(.L_31 - .L_30)


	//   ....[0]....
.L_30:
        /*0074*/ 	.word	0xffffffff


	//   ....[1]....
        /*0078*/ 	.word	0xffffffff


	//   ....[2]....
        /*007c*/ 	.word	0xffffffff


	//   ....[3]....
        /*0080*/ 	.word	0xffffffff


	//   ....[4]....
        /*0084*/ 	.word	0xffffffff


	//   ....[5]....
        /*0088*/ 	.word	0xffffffff


	//----- nvinfo : EIATTR_COOP_GROUP_INSTR_OFFSETS
	.align		4
.L_31:
        /*008c*/ 	.byte	0x04, 0x28
        /*008e*/ 	.short	(.L_33 - .L_32)


	//   ....[0]....
.L_32:
        /*0090*/ 	.word	0x00000070


	//   ....[1]....
        /*0094*/ 	.word	0x00000080


	//   ....[2]....
        /*0098*/ 	.word	0x00000140


	//   ....[3]....
        /*009c*/ 	.word	0x00000330


	//   ....[4]....
        /*00a0*/ 	.word	0x00000370


	//   ....[5]....
        /*00a4*/ 	.word	0x000003c0


	//----- nvinfo : EIATTR_REG_RECONFIG
	.align		4
.L_33:
        /*00a8*/ 	.byte	0x01, 0x54
	.zero		2


	//----- nvinfo : EIATTR_SYSCALL_OFFSETS
	.align		4
        /*00ac*/ 	.byte	0x04, 0x46
        /*00ae*/ 	.short	(.L_35 - .L_34)


	//   ....[0]....
.L_34:
        /*00b0*/ 	.word	0x00001600


	//----- nvinfo : EIATTR_MBARRIER_INSTR_OFFSETS
	.align		4
.L_35:
        /*00b4*/ 	.byte	0x04, 0x39
        /*00b6*/ 	.short	(.L_37 - .L_36)


	//   ....[0]....
.L_36:
        /*00b8*/ 	.word	0x00000240
        /*00bc*/ 	.word	0x000000ff
        /*00c0*/ 	.word	0x00000000
        /*00c4*/ 	.short	0x0100
        /*00c6*/ 	.byte	0x08
	.zero		1


	//   ....[1]....
        /*00c8*/ 	.word	0x00000250
        /*00cc*/ 	.word	0x000000ff
        /*00d0*/ 	.word	0x00000038
        /*00d4*/ 	.short	0x0100
        /*00d6*/ 	.byte	0x08
	.zero		1


	//   ....[2]....
        /*00d8*/ 	.word	0x00000260
        /*00dc*/ 	.word	0x000000ff
        /*00e0*/ 	.word	0x00000008
        /*00e4*/ 	.short	0x0100
        /*00e6*/ 	.byte	0x08
	.zero		1


	//   ....[3]....
        /*00e8*/ 	.word	0x00000270
        /*00ec*/ 	.word	0x000000ff
        /*00f0*/ 	.word	0x00000040
        /*00f4*/ 	.short	0x0100
        /*00f6*/ 	.byte	0x08
	.zero		1


	//   ....[4]....
        /*00f8*/ 	.word	0x00000280
        /*00fc*/ 	.word	0x000000ff
        /*0100*/ 	.word	0x00000010
        /*0104*/ 	.short	0x0100
        /*0106*/ 	.byte	0x08
	.zero		1


	//   ....[5]....
        /*0108*/ 	.word	0x00000290
        /*010c*/ 	.word	0x000000ff
        /*0110*/ 	.word	0x00000048
        /*0114*/ 	.short	0x0100
        /*0116*/ 	.byte	0x08
	.zero		1


	//   ....[6]....
        /*0118*/ 	.word	0x000002a0
        /*011c*/ 	.word	0x000000ff
        /*0120*/ 	.word	0x00000018
        /*0124*/ 	.short	0x0100
        /*0126*/ 	.byte	0x08
	.zero		1


	//   ....[7]....
        /*0128*/ 	.word	0x000002b0
        /*012c*/ 	.word	0x000000ff
        /*0130*/ 	.word	0x00000050
        /*0134*/ 	.short	0x0100
        /*0136*/ 	.byte	0x08
	.zero		1


	//   ....[8]....
        /*0138*/ 	.word	0x000002c0
        /*013c*/ 	.word	0x000000ff
        /*0140*/ 	.word	0x00000020
        /*0144*/ 	.short	0x0100
        /*0146*/ 	.byte	0x08
	.zero		1


	//   ....[9]....
        /*0148*/ 	.word	0x000002d0
        /*014c*/ 	.word	0x000000ff
        /*0150*/ 	.word	0x00000058
        /*0154*/ 	.short	0x0100
        /*0156*/ 	.byte	0x08
	.zero		1


	//   ....[10]....
        /*0158*/ 	.word	0x000002e0
        /*015c*/ 	.word	0x000000ff
        /*0160*/ 	.word	0x00000028
        /*0164*/ 	.short	0x0100
        /*0166*/ 	.byte	0x08
	.zero		1


	//   ....[11]....
        /*0168*/ 	.word	0x000002f0
        /*016c*/ 	.word	0x000000ff
        /*0170*/ 	.word	0x00000060
        /*0174*/ 	.short	0x0100
        /*0176*/ 	.byte	0x08
	.zero		1


	//   ....[12]....
        /*0178*/ 	.word	0x00000300
        /*017c*/ 	.word	0x000000ff
        /*0180*/ 	.word	0x00000030
        /*0184*/ 	.short	0x0100
        /*0186*/ 	.byte	0x08
	.zero		1


	//   ....[13]....
        /*0188*/ 	.word	0x00000310
        /*018c*/ 	.word	0x000000ff
        /*0190*/ 	.word	0x00000068
        /*0194*/ 	.short	0x0100
        /*0196*/ 	.byte	0x08
	.zero		1


	//   ....[14]....
        /*0198*/ 	.word	0x00000610
        /*019c*/ 	.word	0x000000ff
        /*01a0*/ 	.word	0x000000a0
        /*01a4*/ 	.short	0x0100
        /*01a6*/ 	.byte	0x08
	.zero		1


	//   ....[15]....
        /*01a8*/ 	.word	0x00000680
        /*01ac*/ 	.word	0x000000ff
        /*01b0*/ 	.word	0x000000a8
        /*01b4*/ 	.short	0x0100
        /*01b6*/ 	.byte	0x08
	.zero		1


	//   ....[16]....
        /*01b8*/ 	.word	0x000006a0
        /*01bc*/ 	.word	0x000000ff
        /*01c0*/ 	.word	0x00000080
        /*01c4*/ 	.short	0x0100
        /*01c6*/ 	.byte	0x09
	.zero		1


	//   ....[17]....
        /*01c8*/ 	.word	0x000006b0
        /*01cc*/ 	.word	0x000000ff
        /*01d0*/ 	.word	0x00000088
        /*01d4*/ 	.short	0x0100
        /*01d6*/ 	.byte	0x09
	.zero		1


	//   ....[18]....
        /*01d8*/ 	.word	0x000006c0
        /*01dc*/ 	.word	0x000000ff
        /*01e0*/ 	.word	0x00000090
        /*01e4*/ 	.short	0x0100
        /*01e6*/ 	.byte	0x09
	.zero		1


	//   ....[19]....
        /*01e8*/ 	.word	0x000006d0
        /*01ec*/ 	.word	0x000000ff
        /*01f0*/ 	.word	0x00000098
        /*01f4*/ 	.short	0x0100
        /*01f6*/ 	.byte	0x09
	.zero		1


	//   ....[20]....
        /*01f8*/ 	.word	0x000014e0
        /*01fc*/ 	.word	0x0000009d
        /*0200*/ 	.word	0x00000000
        /*0204*/ 	.short	0x010a
        /*0206*/ 	.byte	0x2a
	.zero		1


	//   ....[21]....
        /*0208*/ 	.word	0x00001680
        /*020c*/ 	.word	0x00000003
        /*0210*/ 	.word	0x00000000
        /*0214*/ 	.short	0x010a
        /*0216*/ 	.byte	0x3f
	.zero		1


	//   ....[22]....
        /*0218*/ 	.word	0x000016e0
        /*021c*/ 	.word	0x00000003
        /*0220*/ 	.word	0x00000000
        /*0224*/ 	.short	0x010a
        /*0226*/ 	.byte	0x3f
	.zero		1


	//   ....[23]....
        /*0228*/ 	.word	0x00001a70
        /*022c*/ 	.word	0x000000ff
        /*0230*/ 	.word	0x00000000
        /*0234*/ 	.short	0x010a
        /*0236*/ 	.byte	0x04
	.zero		1


	//   ....[24]....
        /*0238*/ 	.word	0x00001ab0
        /*023c*/ 	.word	0x000000ff
        /*0240*/ 	.word	0x00000000
        /*0244*/ 	.short	0x010a
        /*0246*/ 	.byte	0x04
	.zero		1


	//   ....[25]....
        /*0248*/ 	.word	0x00001d40
        /*024c*/ 	.word	0x000000ff
        /*0250*/ 	.word	0x00000000
        /*0254*/ 	.short	0x0101
        /*0256*/ 	.byte	0x04
	.zero		1


	//   ....[26]....
        /*0258*/ 	.word	0x00001e30
        /*025c*/ 	.word	0x0000009e
        /*0260*/ 	.word	0x00000000
        /*0264*/ 	.short	0x0101
        /*0266*/ 	.byte	0x2d
	.zero		1


	//   ....[27]....
        /*0268*/ 	.word	0x00001f20
        /*026c*/ 	.word	0x000000ff
        /*0270*/ 	.word	0x00000000
        /*0274*/ 	.short	0x0101
        /*0276*/ 	.byte	0x04
	.zero		1


	//   ....[28]....
        /*0278*/ 	.word	0x00001fd0
        /*027c*/ 	.word	0x0000009d
        /*0280*/ 	.word	0x00000010
        /*0284*/ 	.short	0x010a
        /*0286*/ 	.byte	0x2a
	.zero		1


	//   ....[29]....
        /*0288*/ 	.word	0x00008570
        /*028c*/ 	.word	0x000000a0
        /*0290*/ 	.word	0x00000000
        /*0294*/ 	.short	0x0101
        /*0296*/ 	.byte	0x2d
	.zero		1


	//   ....[30]....
        /*0298*/ 	.word	0x00008ed0
        /*029c*/ 	.word	0x0000000a
        /*02a0*/ 	.word	0x00000038
        /*02a4*/ 	.short	0x010a
        /*02a6*/ 	.byte	0x3f
	.zero		1


	//   ....[31]....
        /*02a8*/ 	.word	0x000092c0
        /*02ac*/ 	.word	0x00000008
        /*02b0*/ 	.word	0x000000a8
        /*02b4*/ 	.short	0x0101
        /*02b6*/ 	.byte	0x3f
	.zero		1


	//   ....[32]....
        /*02b8*/ 	.word	0x00009a10
        /*02bc*/ 	.word	0x00000009
        /*02c0*/ 	.word	0x00000000
        /*02c4*/ 	.short	0x010a
        /*02c6*/ 	.byte	0x3f
	.zero		1


	//   ....[33]....
        /*02c8*/ 	.word	0x00009a90
        /*02cc*/ 	.word	0x00000008
        /*02d0*/ 	.word	0x00000000
        /*02d4*/ 	.short	0x010a
        /*02d6*/ 	.byte	0x3f
	.zero		1


	//   ....[34]....
        /*02d8*/ 	.word	0x00009b20
        /*02dc*/ 	.word	0x00000009
        /*02e0*/ 	.word	0x00000000
        /*02e4*/ 	.short	0x010a
        /*02e6*/ 	.byte	0x3f
	.zero		1


	//   ....[35]....
        /*02e8*/ 	.word	0x00009bb0
        /*02ec*/ 	.word	0x00000008
        /*02f0*/ 	.word	0x00000000
        /*02f4*/ 	.short	0x010a
        /*02f6*/ 	.byte	0x3f
	.zero		1


	//   ....[36]....
        /*02f8*/ 	.word	0x00009c40
        /*02fc*/ 	.word	0x00000009
        /*0300*/ 	.word	0x00000000
        /*0304*/ 	.short	0x010a
        /*0306*/ 	.byte	0x3f
	.zero		1


	//   ....[37]....
        /*0308*/ 	.word	0x00009cd0
        /*030c*/ 	.word	0x00000006
        /*0310*/ 	.word	0x00000000
        /*0314*/ 	.short	0x010a
        /*0316*/ 	.byte	0x3f
	.zero		1


	//   ....[38]....
        /*0318*/ 	.word	0x00009d60
        /*031c*/ 	.word	0x00000003
        /*0320*/ 	.word	0x00000000
        /*0324*/ 	.short	0x010a
        /*0326*/ 	.byte	0x3f
	.zero		1


	//   ....[39]....
        /*0328*/ 	.word	0x00009dc0
        /*032c*/ 	.word	0x0000009f
        /*0330*/ 	.word	0x00000000
        /*0334*/ 	.short	0x010a
        /*0336*/ 	.byte	0x3f
	.zero		1


	//   ....[40]....
        /*0338*/ 	.word	0x00009e10
        /*033c*/ 	.word	0x00000003
        /*0340*/ 	.word	0x00000000
        /*0344*/ 	.short	0x010a
        /*0346*/ 	.byte	0x3f
	.zero		1


	//   ....[41]....
        /*0348*/ 	.word	0x00009e70
        /*034c*/ 	.word	0x00000004
        /*0350*/ 	.word	0x00000000
        /*0354*/ 	.short	0x010a
        /*0356*/ 	.byte	0x3f
	.zero		1


	//   ....[42]....
        /*0358*/ 	.word	0x00009ec0
        /*035c*/ 	.word	0x0000009f
        /*0360*/ 	.word	0x00000010
        /*0364*/ 	.short	0x010a
        /*0366*/ 	.byte	0x3f
	.zero		1


	//   ....[43]....
        /*0368*/ 	.word	0x00009f90
        /*036c*/ 	.word	0x0000000a
        /*0370*/ 	.word	0x00000038
        /*0374*/ 	.short	0x010a
        /*0376*/ 	.byte	0x3f
	.zero		1


	//   ....[44]....
        /*0378*/ 	.word	0x0000a060
        /*037c*/ 	.word	0x00000009
        /*0380*/ 	.word	0x00000000
        /*0384*/ 	.short	0x010a
        /*0386*/ 	.byte	0x3f
	.zero		1


	//   ....[45]....
        /*0388*/ 	.word	0x0000a0b0
        /*038c*/ 	.word	0x00000008
        /*0390*/ 	.word	0x00000000
        /*0394*/ 	.short	0x010a
        /*0396*/ 	.byte	0x3f
	.zero		1


	//   ....[46]....
        /*0398*/ 	.word	0x0000a100
        /*039c*/ 	.word	0x00000009
        /*03a0*/ 	.word	0x00000000
        /*03a4*/ 	.short	0x010a
        /*03a6*/ 	.byte	0x3f
	.zero		1


	//   ....[47]....
        /*03a8*/ 	.word	0x0000a150
        /*03ac*/ 	.word	0x00000008
        /*03b0*/ 	.word	0x00000000
        /*03b4*/ 	.short	0x010a
        /*03b6*/ 	.byte	0x3f
	.zero		1


	//   ....[48]....
        /*03b8*/ 	.word	0x0000a1a0
        /*03bc*/ 	.word	0x00000009
        /*03c0*/ 	.word	0x00000000
        /*03c4*/ 	.short	0x010a
        /*03c6*/ 	.byte	0x3f
	.zero		1


	//   ....[49]....
        /*03c8*/ 	.word	0x0000a1f0
        /*03cc*/ 	.word	0x00000006
        /*03d0*/ 	.word	0x00000000
        /*03d4*/ 	.short	0x010a
        /*03d6*/ 	.byte	0x3f
	.zero		1


	//----- nvinfo : EIATTR_NUM_MBARRIERS
	.align		4
.L_37:
        /*03d8*/ 	.byte	0x03, 0x38
        /*03da*/ 	.short	0x0014


	//----- nvinfo : EIATTR_EXIT_INSTR_OFFSETS
	.align		4
        /*03dc*/ 	.byte	0x04, 0x1c
        /*03de*/ 	.short	(.L_39 - .L_38)


	//   ....[0]....
.L_38:
        /*03e0*/ 	.word	0x00001200


	//   ....[1]....
        /*03e4*/ 	.word	0x00001260


	//   ....[2]....
        /*03e8*/ 	.word	0x00008c00


	//   ....[3]....
        /*03ec*/ 	.word	0x00008c30


	//   ....[4]....
        /*03f0*/ 	.word	0x00009db0


	//----- nvinfo : EIATTR_MAX_THREADS
	.align		4
.L_39:
        /*03f4*/ 	.byte	0x04, 0x05
        /*03f6*/ 	.short	(.L_41 - .L_40)
.L_40:
        /*03f8*/ 	.word	0x00000180
        /*03fc*/ 	.word	0x00000001
        /*0400*/ 	.word	0x00000001


	//----- nvinfo : EIATTR_CRS_STACK_SIZE
	.align		4
.L_41:
        /*0404*/ 	.byte	0x04, 0x1e
        /*0406*/ 	.short	(.L_43 - .L_42)
.L_42:
        /*0408*/ 	.word	0x00000000


	//----- nvinfo : EIATTR_CBANK_PARAM_SIZE
	.align		4
.L_43:
        /*040c*/ 	.byte	0x03, 0x19
        /*040e*/ 	.short	0x0470


	//----- nvinfo : EIATTR_PARAM_CBANK
	.align		4
        /*0410*/ 	.byte	0x04, 0x0a
        /*0412*/ 	.short	(.L_45 - .L_44)
	.align		4
.L_44:
        /*0414*/ 	.word	index@(.nv.constant0._ZN7cutlass13device_kernelINS_4gemm6kernel13GemmUniversalIN4cute5tupleIJiiiiEEENS1_10collective13CollectiveMmaINS1_34MainloopSm90TmaGmmaWarpSpecializedILi7ENS5_IJNS4_1CILi1EEESB_SB_EEENS1_32KernelTmaWarpSpecializedPingpongEEENS5_IJNSA_ILi64EEENSA_ILi256EEENSA_ILi32EEEEEEfNS5_IJlSB_lEEEfSJ_NS4_8TiledMMAINS4_8MMA_AtomIJNS4_4SM904GMMA30MMA_64x256x8_F32TF32TF32_SS_TNILNSN_7ScaleInE1ELSP_1EEEEEENS4_6LayoutISC_NS5_IJNSA_ILi0EEEST_ST_EEEEENS5_IJNS4_10UnderscoreESW_SW_EEEEENS4_13SM90_TMA_LOADENS4_14ComposedLayoutINS4_7SwizzleILi3ELi4ELi3EEENS4_18smem_ptr_flag_bitsILi32EEENSS_INS5_IJNSA_ILi8EEESH_EEENS5_IJSH_SB_EEEEEEEvNS4_8identityESZ_S19_vS1A_EENS_8epilogue10collective6detail29Sm90TmaWarpSpecializedAdapterINS1D_15DefaultEpilogueIfSJ_SJ_NS1C_6thread17LinearCombinationIfLi1EffLNS1H_9ScaleType4KindE0ELNS_15FloatRoundStyleE2EfEENS1_15EpilogueDefaultEEEEEvvEEEEvNT_6ParamsE)
        /*0418*/ 	.short	0x0210
        /*041a*/ 	.short	0x0470


	//----- nvinfo : EIATTR_SW_WAR
	.align		4
.L_45:
        /*041c*/ 	.byte	0x04, 0x36
        /*041e*/ 	.short	(.L_47 - .L_46)
.L_46:
        /*0420*/ 	.word	0x00000008
.L_47:


//--------------------- .nv.callgraph             --------------------------
	.section	.nv.callgraph,"",@"SHT_CUDA_CALLGRAPH"
	.align	4
	.sectionentsize	8
	.align		4
        /*0000*/ 	.word	0x00000000
	.align		4
        /*0004*/ 	.word	0xffffffff
	.align		4
        /*0008*/ 	.word	index@(_ZN7cutlass13device_kernelINS_4gemm6kernel13GemmUniversalIN4cute5tupleIJiiiiEEENS1_10collective13CollectiveMmaINS1_34MainloopSm90TmaGmmaWarpSpecializedILi7ENS5_IJNS4_1CILi1EEESB_SB_EEENS1_32KernelTmaWarpSpecializedPingpongEEENS5_IJNSA_ILi64EEENSA_ILi256EEENSA_ILi32EEEEEEfNS5_IJlSB_lEEEfSJ_NS4_8TiledMMAINS4_8MMA_AtomIJNS4_4SM904GMMA30MMA_64x256x8_F32TF32TF32_SS_TNILNSN_7ScaleInE1ELSP_1EEEEEENS4_6LayoutISC_NS5_IJNSA_ILi0EEEST_ST_EEEEENS5_IJNS4_10UnderscoreESW_SW_EEEEENS4_13SM90_TMA_LOADENS4_14ComposedLayoutINS4_7SwizzleILi3ELi4ELi3EEENS4_18smem_ptr_flag_bitsILi32EEENSS_INS5_IJNSA_ILi8EEESH_EEENS5_IJSH_SB_EEEEEEEvNS4_8identityESZ_S19_vS1A_EENS_8epilogue10collective6detail29Sm90TmaWarpSpecializedAdapterINS1D_15DefaultEpilogueIfSJ_SJ_NS1C_6thread17LinearCombinationIfLi1EffLNS1H_9ScaleType4KindE0ELNS_15FloatRoundStyleE2EfEENS1_15EpilogueDefaultEEEEEvvEEEEvNT_6ParamsE)
	.align		4
        /*000c*/ 	.word	index@(__assertfail)
	.align		4
        /*0010*/ 	.word	0x00000000
	.align		4
        /*0014*/ 	.word	0xfffffffe
	.align		4
        /*0018*/ 	.word	0x00000000
	.align		4
        /*001c*/ 	.word	0xfffffffd
	.align		4
        /*0020*/ 	.word	0x00000000
	.align		4
        /*0024*/ 	.word	0xfffffffc


//--------------------- .nv.constant4             --------------------------
	.section	.nv.constant4,"a",@progbits
	.align	8
	.align		8
.nv.constant4:
        /*0000*/ 	.dword	__assertfail
	.align		8
        /*0008*/ 	.dword	__unnamed_1
	.align		8
        /*0010*/ 	.dword	_ZN40_INTERNAL_b995c965_4_k_cu_1ddb7d0e_206674cuda3std3__45__cpo5beginE
	.align		8
        /*0018*/ 	.dword	_ZN40_INTERNAL_b995c965_4_k_cu_1ddb7d0e_206674cuda3std3__45__cpo3endE
	.align		8
        /*0020*/ 	.dword	_ZN40_INTERNAL_b995c965_4_k_cu_1ddb7d0e_206674cuda3std3__45__cpo6cbeginE
	.align		8
        /*0028*/ 	.dword	_ZN40_INTERNAL_b995c965_4_k_cu_1ddb7d0e_206674cuda3std3__45__cpo4cendE
	.align		8
        /*0030*/ 	.dword	_ZN40_INTERNAL_b995c965_4_k_cu_1ddb7d0e_206674cuda3std3__442_GLOBAL__N__b995c965_4_k_cu_1ddb7d0e_206676ignoreE
	.align		8
        /*0038*/ 	.dword	_ZN40_INTERNAL_b995c965_4_k_cu_1ddb7d0e_206674cuda3std3__419piecewise_constructE
	.align		8
        /*0040*/ 	.dword	_ZN40_INTERNAL_b995c965_4_k_cu_1ddb7d0e_206674cuda3std3__48in_placeE
	.align		8
        /*0048*/ 	.dword	_ZN40_INTERNAL_b995c965_4_k_cu_1ddb7d0e_206674cuda3std6ranges3__45__cpo4swapE
	.align		8
        /*0050*/ 	.dword	_ZN40_INTERNAL_b995c965_4_k_cu_1ddb7d0e_206674cuda3std6ranges3__45__cpo9iter_moveE
	.align		8
        /*0058*/ 	.dword	_ZN40_INTERNAL_b995c965_4_k_cu_1ddb7d0e_206674cute7productE
	.align		8
        /*0060*/ 	.dword	_ZN40_INTERNAL_b995c965_4_k_cu_1ddb7d0e_206674cute1_E
	.align		8
        /*0068*/ 	.dword	$str$22
	.align		8
        /*0070*/ 	.dword	$str$23


//--------------------- .text._ZN7cutlass13device_kernelINS_4gemm6kernel13GemmUniversalIN4cute5tupleIJiiiiEEENS1_10collective13CollectiveMmaINS1_34MainloopSm90TmaGmmaWarpSpecializedILi7ENS5_IJNS4_1CILi1EEESB_SB_EEENS1_32KernelTmaWarpSpecializedPingpongEEENS5_IJNSA_ILi64EEENSA_ILi256EEENSA_ILi32EEEEEEfNS5_IJlSB_lEEEfSJ_NS4_8TiledMMAINS4_8MMA_AtomIJNS4_4SM904GMMA30MMA_64x256x8_F32TF32TF32_SS_TNILNSN_7ScaleInE1ELSP_1EEEEEENS4_6LayoutISC_NS5_IJNSA_ILi0EEEST_ST_EEEEENS5_IJNS4_10UnderscoreESW_SW_EEEEENS4_13SM90_TMA_LOADENS4_14ComposedLayoutINS4_7SwizzleILi3ELi4ELi3EEENS4_18smem_ptr_flag_bitsILi32EEENSS_INS5_IJNSA_ILi8EEESH_EEENS5_IJSH_SB_EEEEEEEvNS4_8identityESZ_S19_vS1A_EENS_8epilogue10collective6detail29Sm90TmaWarpSpecializedAdapterINS1D_15DefaultEpilogueIfSJ_SJ_NS1C_6thread17LinearCombinationIfLi1EffLNS1H_9ScaleType4KindE0ELNS_15FloatRoundStyleE2EfEENS1_15EpilogueDefaultEEEEEvvEEEEvNT_6ParamsE --------------------------
	.section	.text._ZN7cutlass13device_kernelINS_4gemm6kernel13GemmUniversalIN4cute5tupleIJiiiiEEENS1_10collective13CollectiveMmaINS1_34MainloopSm90TmaGmmaWarpSpecializedILi7ENS5_IJNS4_1CILi1EEESB_SB_EEENS1_32KernelTmaWarpSpecializedPingpongEEENS5_IJNSA_ILi64EEENSA_ILi256EEENSA_ILi32EEEEEEfNS5_IJlSB_lEEEfSJ_NS4_8TiledMMAINS4_8MMA_AtomIJNS4_4SM904GMMA30MMA_64x256x8_F32TF32TF32_SS_TNILNSN_7ScaleInE1ELSP_1EEEEEENS4_6LayoutISC_NS5_IJNSA_ILi0EEEST_ST_EEEEENS5_IJNS4_10UnderscoreESW_SW_EEEEENS4_13SM90_TMA_LOADENS4_14ComposedLayoutINS4_7SwizzleILi3ELi4ELi3EEENS4_18smem_ptr_flag_bitsILi32EEENSS_INS5_IJNSA_ILi8EEESH_EEENS5_IJSH_SB_EEEEEEEvNS4_8identityESZ_S19_vS1A_EENS_8epilogue10collective6detail29Sm90TmaWarpSpecializedAdapterINS1D_15DefaultEpilogueIfSJ_SJ_NS1C_6thread17LinearCombinationIfLi1EffLNS1H_9ScaleType4KindE0ELNS_15FloatRoundStyleE2EfEENS1_15EpilogueDefaultEEEEEvvEEEEvNT_6ParamsE,"ax",@progbits
	.align	128
.text._ZN7cutlass13device_kernelINS_4gemm6kernel13GemmUniversalIN4cute5tupleIJiiiiEEENS1_10collective13CollectiveMmaINS1_34MainloopSm90TmaGmmaWarpSpecializedILi7ENS5_IJNS4_1CILi1EEESB_SB_EEENS1_32KernelTmaWarpSpecializedPingpongEEENS5_IJNSA_ILi64EEENSA_ILi256EEENSA_ILi32EEEEEEfNS5_IJlSB_lEEEfSJ_NS4_8TiledMMAINS4_8MMA_AtomIJNS4_4SM904GMMA30MMA_64x256x8_F32TF32TF32_SS_TNILNSN_7ScaleInE1ELSP_1EEEEEENS4_6LayoutISC_NS5_IJNSA_ILi0EEEST_ST_EEEEENS5_IJNS4_10UnderscoreESW_SW_EEEEENS4_13SM90_TMA_LOADENS4_14ComposedLayoutINS4_7SwizzleILi3ELi4ELi3EEENS4_18smem_ptr_flag_bitsILi32EEENSS_INS5_IJNSA_ILi8EEESH_EEENS5_IJSH_SB_EEEEEEEvNS4_8identityESZ_S19_vS1A_EENS_8epilogue10collective6detail29Sm90TmaWarpSpecializedAdapterINS1D_15DefaultEpilogueIfSJ_SJ_NS1C_6thread17LinearCombinationIfLi1EffLNS1H_9ScaleType4KindE0ELNS_15FloatRoundStyleE2EfEENS1_15EpilogueDefaultEEEEEvvEEEEvNT_6ParamsE:
        .type           _ZN7cutlass13device_kernelINS_4gemm6kernel13GemmUniversalIN4cute5tupleIJiiiiEEENS1_10collective13CollectiveMmaINS1_34MainloopSm90TmaGmmaWarpSpecializedILi7ENS5_IJNS4_1CILi1EEESB_SB_EEENS1_32KernelTmaWarpSpecializedPingpongEEENS5_IJNSA_ILi64EEENSA_ILi256EEENSA_ILi32EEEEEEfNS5_IJlSB_lEEEfSJ_NS4_8TiledMMAINS4_8MMA_AtomIJNS4_4SM904GMMA30MMA_64x256x8_F32TF32TF32_SS_TNILNSN_7ScaleInE1ELSP_1EEEEEENS4_6LayoutISC_NS5_IJNSA_ILi0EEEST_ST_EEEEENS5_IJNS4_10UnderscoreESW_SW_EEEEENS4_13SM90_TMA_LOADENS4_14ComposedLayoutINS4_7SwizzleILi3ELi4ELi3EEENS4_18smem_ptr_flag_bitsILi32EEENSS_INS5_IJNSA_ILi8EEESH_EEENS5_IJSH_SB_EEEEEEEvNS4_8identityESZ_S19_vS1A_EENS_8epilogue10collective6detail29Sm90TmaWarpSpecializedAdapterINS1D_15DefaultEpilogueIfSJ_SJ_NS1C_6thread17LinearCombinationIfLi1EffLNS1H_9ScaleType4KindE0ELNS_15FloatRoundStyleE2EfEENS1_15EpilogueDefaultEEEEEvvEEEEvNT_6ParamsE,@function
        .size           _ZN7cutlass13device_kernelINS_4gemm6kernel13GemmUniversalIN4cute5tupleIJiiiiEEENS1_10collective13CollectiveMmaINS1_34MainloopSm90TmaGmmaWarpSpecializedILi7ENS5_IJNS4_1CILi1EEESB_SB_EEENS1_32KernelTmaWarpSpecializedPingpongEEENS5_IJNSA_ILi64EEENSA_ILi256EEENSA_ILi32EEEEEEfNS5_IJlSB_lEEEfSJ_NS4_8TiledMMAINS4_8MMA_AtomIJNS4_4SM904GMMA30MMA_64x256x8_F32TF32TF32_SS_TNILNSN_7ScaleInE1ELSP_1EEEEEENS4_6LayoutISC_NS5_IJNSA_ILi0EEEST_ST_EEEEENS5_IJNS4_10UnderscoreESW_SW_EEEEENS4_13SM90_TMA_LOADENS4_14ComposedLayoutINS4_7SwizzleILi3ELi4ELi3EEENS4_18smem_ptr_flag_bitsILi32EEENSS_INS5_IJNSA_ILi8EEESH_EEENS5_IJSH_SB_EEEEEEEvNS4_8identityESZ_S19_vS1A_EENS_8epilogue10collective6detail29Sm90TmaWarpSpecializedAdapterINS1D_15DefaultEpilogueIfSJ_SJ_NS1C_6thread17LinearCombinationIfLi1EffLNS1H_9ScaleType4KindE0ELNS_15FloatRoundStyleE2EfEENS1_15EpilogueDefaultEEEEEvvEEEEvNT_6ParamsE,(.L_x_331 - _ZN7cutlass13device_kernelINS_4gemm6kernel13GemmUniversalIN4cute5tupleIJiiiiEEENS1_10collective13CollectiveMmaINS1_34MainloopSm90TmaGmmaWarpSpecializedILi7ENS5_IJNS4_1CILi1EEESB_SB_EEENS1_32KernelTmaWarpSpecializedPingpongEEENS5_IJNSA_ILi64EEENSA_ILi256EEENSA_ILi32EEEEEEfNS5_IJlSB_lEEEfSJ_NS4_8TiledMMAINS4_8MMA_AtomIJNS4_4SM904GMMA30MMA_64x256x8_F32TF32TF32_SS_TNILNSN_7ScaleInE1ELSP_1EEEEEENS4_6LayoutISC_NS5_IJNSA_ILi0EEEST_ST_EEEEENS5_IJNS4_10UnderscoreESW_SW_EEEEENS4_13SM90_TMA_LOADENS4_14ComposedLayoutINS4_7SwizzleILi3ELi4ELi3EEENS4_18smem_ptr_flag_bitsILi32EEENSS_INS5_IJNSA_ILi8EEESH_EEENS5_IJSH_SB_EEEEEEEvNS4_8identityESZ_S19_vS1A_EENS_8epilogue10collective6detail29Sm90TmaWarpSpecializedAdapterINS1D_15DefaultEpilogueIfSJ_SJ_NS1C_6thread17LinearCombinationIfLi1EffLNS1H_9ScaleType4KindE0ELNS_15FloatRoundStyleE2EfEENS1_15EpilogueDefaultEEEEEvvEEEEvNT_6ParamsE)
        .other          _ZN7cutlass13device_kernelINS_4gemm6kernel13GemmUniversalIN4cute5tupleIJiiiiEEENS1_10collective13CollectiveMmaINS1_34MainloopSm90TmaGmmaWarpSpecializedILi7ENS5_IJNS4_1CILi1EEESB_SB_EEENS1_32KernelTmaWarpSpecializedPingpongEEENS5_IJNSA_ILi64EEENSA_ILi256EEENSA_ILi32EEEEEEfNS5_IJlSB_lEEEfSJ_NS4_8TiledMMAINS4_8MMA_AtomIJNS4_4SM904GMMA30MMA_64x256x8_F32TF32TF32_SS_TNILNSN_7ScaleInE1ELSP_1EEEEEENS4_6LayoutISC_NS5_IJNSA_ILi0EEEST_ST_EEEEENS5_IJNS4_10UnderscoreESW_SW_EEEEENS4_13SM90_TMA_LOADENS4_14ComposedLayoutINS4_7SwizzleILi3ELi4ELi3EEENS4_18smem_ptr_flag_bitsILi32EEENSS_INS5_IJNSA_ILi8EEESH_EEENS5_IJSH_SB_EEEEEEEvNS4_8identityESZ_S19_vS1A_EENS_8epilogue10collective6detail29Sm90TmaWarpSpecializedAdapterINS1D_15DefaultEpilogueIfSJ_SJ_NS1C_6thread17LinearCombinationIfLi1EffLNS1H_9ScaleType4KindE0ELNS_15FloatRoundStyleE2EfEENS1_15EpilogueDefaultEEEEEvvEEEEvNT_6ParamsE,@"STO_CUDA_ENTRY STV_DEFAULT"
_ZN7cutlass13device_kernelINS_4gemm6kernel13GemmUniversalIN4cute5tupleIJiiiiEEENS1_10collective13CollectiveMmaINS1_34MainloopSm90TmaGmmaWarpSpecializedILi7ENS5_IJNS4_1CILi1EEESB_SB_EEENS1_32KernelTmaWarpSpecializedPingpongEEENS5_IJNSA_ILi64EEENSA_ILi256EEENSA_ILi32EEEEEEfNS5_IJlSB_lEEEfSJ_NS4_8TiledMMAINS4_8MMA_AtomIJNS4_4SM904GMMA30MMA_64x256x8_F32TF32TF32_SS_TNILNSN_7ScaleInE1ELSP_1EEEEEENS4_6LayoutISC_NS5_IJNSA_ILi0EEEST_ST_EEEEENS5_IJNS4_10UnderscoreESW_SW_EEEEENS4_13SM90_TMA_LOADENS4_14ComposedLayoutINS4_7SwizzleILi3ELi4ELi3EEENS4_18smem_ptr_flag_bitsILi32EEENSS_INS5_IJNSA_ILi8EEESH_EEENS5_IJSH_SB_EEEEEEEvNS4_8identityESZ_S19_vS1A_EENS_8epilogue10collective6detail29Sm90TmaWarpSpecializedAdapterINS1D_15DefaultEpilogueIfSJ_SJ_NS1C_6thread17LinearCombinationIfLi1EffLNS1H_9ScaleType4KindE0ELNS_15FloatRoundStyleE2EfEENS1_15EpilogueDefaultEEEEEvvEEEEvNT_6ParamsE:
[----:B------:R-:W0:Y:S02]  /*0000*/  LDC R1, c[0x0][0x28] ;  /* 0x00000a00ff017b82 */ /* 0x000e240000000800 */
[----:B0-----:R-:W-:Y:S01]  /*0010*/  VIADD R1, R1, 0xfffffff8 ;  /* 0xfffffff801017836 */ /* 0x001fe20000000000 */
[----:B------:R-:W0:Y:S01]  /*0020*/  S2R R4, SR_TID.X ;  /* 0x0000000000047919 */ /* 0x000e220000002100 */
[----:B------:R-:W-:Y:S01]  /*0030*/  ELECT P0, URZ, PT ;  /* 0x00000000003f782f */ /* 0x000fe20003800000 */
[----:B------:R-:W-:Y:S01]  /*0040*/  BSSY B0, `(.L_x_0) ;  /* 0x000000f000007945 */ /* 0x000fe20003800000 */
[--C-:B0-----:R-:W-:Y:S02]  /*0050*/  SHF.R.U32.HI R0, RZ, 0x5, R4.reuse ;  /* 0x00000005ff007819 */ /* 0x101fe40000011604 */
[----:B------:R-:W-:-:S03]  /*0060*/  SHF.R.U32.HI R5, RZ, 0x7, R4 ;  /* 0x00000007ff057819 */ /* 0x000fc60000011604 */
[----:B------:R-:W0:Y:S04]  /*0070*/  SHFL.IDX PT, R2, R0, RZ, 0x1f ;  /* 0x00001fff00027589 */ /* 0x000e2800000e0000 */
[----:B------:R1:W2:Y:S01]  /*0080*/  SHFL.IDX PT, R8, R5, RZ, 0x1f ;  /* 0x00001fff05087589 */ /* 0x0002a200000e0000 */
[----:B0-----:R-:W-:-:S13]  /*0090*/  ISETP.NE.OR P0, PT, R2, RZ, !P0 ;  /* 0x000000ff0200720c */ /* 0x001fda0004705670 */
[----:B-12---:R-:W-:Y:S05]  /*00a0*/  @P0 BRA `(.L_x_1) ;  /* 0x0000000000200947 */ /* 0x006fea0003800000 */
[----:B------:R-:W-:Y:S02]  /*00b0*/  ULDC.64 UR4, c[0x0][0x198] ;  /* 0x0000660000047ab9 */ /* 0x000fe40000000a00 */
[----:B------:R-:W-:Y:S02]  /*00c0*/  UIADD3 UR6, UP0, UR4, 0xf0, URZ ;  /* 0x000000f004067890 */ /* 0x000fe4000ff1e03f */
[----:B------:R-:W-:Y:S02]  /*00d0*/  UIADD3 UR4, UP1, UR4, 0x1f0, URZ ;  /* 0x000001f004047890 */ /* 0x000fe4000ff3e03f */
[----:B------:R-:W-:Y:S02]  /*00e0*/  UIADD3.X UR7, URZ, UR5, URZ, UP0, !UPT ;  /* 0x000000053f077290 */ /* 0x000fe400087fe43f */
[----:B------:R-:W-:-:S07]  /*00f0*/  UIADD3.X UR5, URZ, UR5, URZ, UP1, !UPT ;  /* 0x000000053f057290 */ /* 0x000fce0008ffe43f */
[----:B------:R0:W-:Y:S02]  /*0100*/  UTMACCTL.PF [UR6] ;  /* 0x00000000060079b9 */ /* 0x0001e40008040000 */
[----:B------:R0:W-:Y:S02]  /*0110*/  UTMACCTL.PF [UR4] ;  /* 0x00000000040079b9 */ /* 0x0001e40008040000 */
[----:B0-----:R-:W-:Y:S01]  /*0120*/  NOP ;  /* 0x0000000000007918 */ /* 0x001fe20000000000 */
.L_x_1:
[----:B------:R-:W-:Y:S05]  /*0130*/  BSYNC B0 ;  /* 0x0000000000007941 */ /* 0x000fea0003800000 */
.L_x_0:
[----:B------:R-:W0:Y:S02]  /*0140*/  SHFL.IDX PT, R3, R0, RZ, 0x1f ;  /* 0x00001fff00037589 */ /* 0x000e2400000e0000 */
[----:B0-----:R-:W-:-:S13]  /*0150*/  ISETP.NE.AND P0, PT, R3, RZ, PT ;  /* 0x000000ff0300720c */ /* 0x001fda0003f05270 */
[----:B------:R-:W-:Y:S05]  /*0160*/  @P0 BRA `(.L_x_2) ;  /* 0x0000000000700947 */ /* 0x000fea0003800000 */
[----:B------:R-:W0:Y:S01]  /*0170*/  S2UR UR8, SR_CgaCtaId ;  /* 0x00000000000879c3 */ /* 0x000e220000008800 */
[----:B------:R-:W-:Y:S01]  /*0180*/  UMOV UR4, 0x400 ;  /* 0x0000040000047882 */ /* 0x000fe20000000000 */
[----:B------:R-:W-:Y:S01]  /*0190*/  UMOV UR5, 0x1 ;  /* 0x0000000100057882 */ /* 0x000fe20000000000 */
[----:B------:R-:W-:Y:S01]  /*01a0*/  UMOV UR6, 0x80 ;  /* 0x0000008000067882 */ /* 0x000fe20000000000 */
[----:B------:R-:W-:Y:S01]  /*01b0*/  ELECT P0, URZ, PT ;  /* 0x00000000003f782f */ /* 0x000fe20003800000 */
[----:B------:R-:W-:-:S04]  /*01c0*/  UIADD3 UR6, -UR6, 0x100000, URZ ;  /* 0x0010000006067890 */ /* 0x000fc8000fffe13f */
[----:B------:R-:W-:Y:S02]  /*01d0*/  USHF.L.U32 UR7, UR6, 0xb, URZ ;  /* 0x0000000b06077899 */ /* 0x000fe4000800063f */
[----:B------:R-:W-:Y:S02]  /*01e0*/  USHF.L.U32 UR6, UR6, 0x1, URZ ;  /* 0x0000000106067899 */ /* 0x000fe4000800063f */
[----:B0-----:R-:W-:Y:S02]  /*01f0*/  ULEA UR8, UR8, UR4, 0x18 ;  /* 0x0000000408087291 */ /* 0x001fe4000f8ec03f */
[----:B------:R-:W-:-:S04]  /*0200*/  UIADD3 UR4, -UR5, 0x100000, URZ ;  /* 0x0010000005047890 */ /* 0x000fc8000fffe13f */
[----:B------:R-:W-:Y:S02]  /*0210*/  USHF.L.U32 UR5, UR4, 0xb, URZ ;  /* 0x0000000b04057899 */ /* 0x000fe4000800063f */
[----:B------:R-:W-:Y:S01]  /*0220*/  USHF.L.U32 UR4, UR4, 0x1, URZ ;  /* 0x0000000104047899 */ /* 0x000fe2000800063f */
[----:B------:R-:W0:Y:S11]  /*0230*/  FENCE.VIEW.ASYNC.S ;  /* 0x00000000000073c6 */ /* 0x000e360000000000 */
[----:B0-----:R0:W1:Y:S01]  /*0240*/  SYNCS.EXCH.64 URZ, [UR8], UR4 ;  /* 0x00000004083f75b2 */ /* 0x0010620008000100 */
[----:B------:R0:W2:Y:S01]  /*0250*/  SYNCS.EXCH.64 URZ, [UR8+0x38], UR6 ;  /* 0x00003806083f75b2 */ /* 0x0000a20008000100 */
[----:B------:R0:W3:Y:S01]  /*0260*/  SYNCS.EXCH.64 URZ, [UR8+0x8], UR4 ;  /* 0x00000804083f75b2 */ /* 0x0000e20008000100 */
[----:B------:R0:W4:Y:S01]  /*0270*/  SYNCS.EXCH.64 URZ, [UR8+0x40], UR6 ;  /* 0x00004006083f75b2 */ /* 0x0001220008000100 */
[----:B------:R0:W0:Y:S01]  /*0280*/  SYNCS.EXCH.64 URZ, [UR8+0x10], UR4 ;  /* 0x00001004083f75b2 */ /* 0x0000220008000100 */
        /* <DEDUP_REMOVED lines=9> */
[----:B------:R-:W-:Y:S01]  /*0320*/  NOP ;  /* 0x0000000000007918 */ /* 0x000fe20000000000 */
.L_x_2:
[----:B------:R-:W5:Y:S01]  /*0330*/  SHFL.IDX PT, R6, R0, RZ, 0x1f ;  /* 0x00001fff00067589 */ /* 0x000f6200000e0000 */
[----:B------:R-:W-:Y:S01]  /*0340*/  ELECT P0, URZ, PT ;  /* 0x00000000003f782f */ /* 0x000fe20003800000 */
[----:B------:R-:W-:Y:S01]  /*0350*/  NOP ;  /* 0x0000000000007918 */ /* 0x000fe20000000000 */
[----:B------:R-:W-:Y:S01]  /*0360*/  ELECT P1, URZ, PT ;  /* 0x00000000003f782f */ /* 0x000fe20003820000 */
[----:B------:R-:W1:Y:S01]  /*0370*/  SHFL.IDX PT, R3, R0, RZ, 0x1f ;  /* 0x00001fff00037589 */ /* 0x000e6200000e0000 */
[----:B0-----:R-:W-:Y:S01]  /*0380*/  UMOV UR4, 0x20 ;  /* 0x0000002000047882 */ /* 0x001fe20000000000 */
[----:B------:R-:W-:Y:S01]  /*0390*/  UMOV UR11, 0x80 ;  /* 0x00000080000b7882 */ /* 0x000fe20000000000 */
[----:B------:R-:W-:Y:S01]  /*03a0*/  NOP ;  /* 0x0000000000007918 */ /* 0x000fe20000000000 */
[C---:B------:R-:W-:Y:S01]  /*03b0*/  VIADD R33, R8.reuse, 0xffffffff ;  /* 0xffffffff08217836 */ /* 0x040fe20000000000 */
[----:B------:R-:W0:Y:S01]  /*03c0*/  SHFL.IDX PT, R5, R5, RZ, 0x1f ;  /* 0x00001fff05057589 */ /* 0x000e2200000e0000 */
[----:B------:R-:W-:Y:S01]  /*03d0*/  ULDC.64 UR36, c[0x0][0x208] ;  /* 0x0000820000247ab9 */ /* 0x000fe20000000a00 */
[----:B------:R-:W-:-:S02]  /*03e0*/  ISETP.NE.AND P2, PT, R8, RZ, PT ;  /* 0x000000ff0800720c */ /* 0x000fc40003f45270 */
[----:B------:R-:W-:Y:S02]  /*03f0*/  ISETP.GE.U32.AND P3, PT, R33, 0x2, PT ;  /* 0x000000022100780c */ /* 0x000fe40003f66070 */
[----:B-----5:R-:W-:Y:S02]  /*0400*/  ISETP.NE.OR P0, PT, R6, RZ, !P0 ;  /* 0x000000ff0600720c */ /* 0x020fe40004705670 */
[----:B-1----:R-:W-:Y:S02]  /*0410*/  ISETP.NE.OR P1, PT, R3, RZ, !P1 ;  /* 0x000000ff0300720c */ /* 0x002fe40004f25670 */
[----:B------:R-:W-:-:S04]  /*0420*/  SHF.R.S32.HI R3, RZ, 0x1f, R2 ;  /* 0x0000001fff037819 */ /* 0x000fc80000011402 */
[----:B------:R-:W-:-:S05]  /*0430*/  LEA.HI R3, R3, R2, RZ, 0x2 ;  /* 0x0000000203037211 */ /* 0x000fca00078f10ff */
[----:B------:R-:W-:Y:S01]  /*0440*/  VOTEU.ALL UP0, P0 ;  /* 0x00000000003f7886 */ /* 0x000fe20000000000 */
[----:B------:R-:W-:Y:S01]  /*0450*/  LOP3.LUT R3, R3, 0xfffffffc, RZ, 0xc0, !PT ;  /* 0xfffffffc03037812 */ /* 0x000fe200078ec0ff */
[----:B------:R-:W-:-:S03]  /*0460*/  VOTEU.ALL UP1, P1 ;  /* 0x00000000003f7886 */ /* 0x000fc60000820000 */
[----:B------:R-:W1:Y:S01]  /*0470*/  @!UP0 S2UR UR7, SR_CgaCtaId ;  /* 0x00000000000789c3 */ /* 0x000e620000008800 */
[----:B------:R-:W-:Y:S01]  /*0480*/  @!UP0 UMOV UR6, 0x400 ;  /* 0x0000040000068882 */ /* 0x000fe20000000000 */
[----:B------:R-:W-:-:S04]  /*0490*/  @!UP0 UIADD3 UR4, -UR4, 0x100000, URZ ;  /* 0x0010000004048890 */ /* 0x000fc8000fffe13f */
[----:B------:R-:W-:Y:S02]  /*04a0*/  @!UP0 USHF.L.U32 UR5, UR4, 0xb, URZ ;  /* 0x0000000b04058899 */ /* 0x000fe4000800063f */
[----:B------:R-:W-:Y:S01]  /*04b0*/  @!UP0 USHF.L.U32 UR4, UR4, 0x1, URZ ;  /* 0x0000000104048899 */ /* 0x000fe2000800063f */
[----:B------:R-:W-:Y:S01]  /*04c0*/  IMAD.IADD R0, R2, 0x1, -R3 ;  /* 0x0000000102007824 */ /* 0x000fe200078e0a03 */
[----:B------:R-:W-:Y:S01]  /*04d0*/  @!UP1 UMOV UR9, 0x400 ;  /* 0x0000040000099882 */ /* 0x000fe20000000000 */
[----:B------:R-:W-:Y:S01]  /*04e0*/  VOTEU.ALL UP2, P1 ;  /* 0x00000000003f7886 */ /* 0x000fe20000840000 */
[----:B------:R-:W-:Y:S01]  /*04f0*/  VOTEU.ALL UP3, P1 ;  /* 0x00000000003f7886 */ /* 0x000fe20000860000 */
[----:B------:R-:W-:Y:S01]  /*0500*/  VOTEU.ALL UP4, P1 ;  /* 0x00000000003f7886 */ /* 0x000fe20000880000 */
[----:B------:R-:W5:Y:S01]  /*0510*/  @!UP1 S2UR UR10, SR_CgaCtaId ;  /* 0x00000000000a99c3 */ /* 0x000f620000008800 */
[----:B------:R-:W-:Y:S01]  /*0520*/  VOTEU.ALL UP5, P1 ;  /* 0x00000000003f7886 */ /* 0x000fe200008a0000 */
[----:B------:R-:W-:-:S04]  /*0530*/  SHF.R.S32.HI R3, RZ, 0x1f, R4 ;  /* 0x0000001fff037819 */ /* 0x000fc80000011404 */
[----:B------:R-:W-:-:S04]  /*0540*/  LEA.HI R3, R3, R4, RZ, 0x7 ;  /* 0x0000000403037211 */ /* 0x000fc800078f38ff */
[----:B------:R-:W-:-:S05]  /*0550*/  LOP3.LUT R3, R3, 0xffffff80, RZ, 0xc0, !PT ;  /* 0xffffff8003037812 */ /* 0x000fca00078ec0ff */
[----:B------:R-:W-:Y:S01]  /*0560*/  IMAD.IADD R3, R4, 0x1, -R3 ;  /* 0x0000000104037824 */ /* 0x000fe200078e0a03 */
[----:B-1----:R-:W-:Y:S02]  /*0570*/  @!UP0 ULEA UR8, UR7, UR6, 0x18 ;  /* 0x0000000607088291 */ /* 0x002fe4000f8ec03f */
[----:B------:R-:W-:-:S04]  /*0580*/  @!UP1 UIADD3 UR6, -UR11, 0x100000, URZ ;  /* 0x001000000b069890 */ /* 0x000fc8000fffe13f */
[----:B------:R-:W-:Y:S02]  /*0590*/  @!UP1 USHF.L.U32 UR7, UR6, 0xb, URZ ;  /* 0x0000000b06079899 */ /* 0x000fe4000800063f */
[----:B------:R-:W-:Y:S01]  /*05a0*/  @!UP1 USHF.L.U32 UR6, UR6, 0x1, URZ ;  /* 0x0000000106069899 */ /* 0x000fe2000800063f */
[----:B------:R-:W-:Y:S01]  /*05b0*/  VOTEU.ALL UP0, P0 ;  /* 0x00000000003f7886 */ /* 0x000fe20000000000 */
[----:B-----5:R-:W-:Y:S01]  /*05c0*/  @!UP1 ULEA UR9, UR10, UR9, 0x18 ;  /* 0x000000090a099291 */ /* 0x020fe2000f8ec03f */
[----:B------:R-:W-:Y:S02]  /*05d0*/  VOTEU.ALL UP1, P0 ;  /* 0x00000000003f7886 */ /* 0x000fe40000020000 */
[----:B------:R-:W-:Y:S01]  /*05e0*/  ULDC.64 UR10, c[0x0][0x598] ;  /* 0x00016600000a7ab9 */ /* 0x000fe20000000a00 */
[----:B------:R-:W-:Y:S01]  /*05f0*/  ISETP.NE.AND P0, PT, R0, 0x3, PT ;  /* 0x000000030000780c */ /* 0x000fe20003f05270 */
[----:B------:R-:W1:Y:S02]  /*0600*/  FENCE.VIEW.ASYNC.S ;  /* 0x00000000000073c6 */ /* 0x000e640000000000 */
[----:B-1----:R1:W2:Y:S01]  /*0610*/  @!UP0 SYNCS.EXCH.64 URZ, [UR8+0xa0], UR4 ;  /* 0x0000a004083f85b2 */ /* 0x0022a20008000100 */
[----:B------:R-:W-:-:S02]  /*0620*/  ISETP.NE.U32.AND P1, PT, RZ, UR10, PT ;  /* 0x0000000aff007c0c */ /* 0x000fc4000bf25070 */
[----:B------:R-:W-:Y:S02]  /*0630*/  ISETP.EQ.OR P0, PT, R0, RZ, !P0 ;  /* 0x000000ff0000720c */ /* 0x000fe40004702670 */
[----:B------:R-:W-:Y:S02]  /*0640*/  ISETP.NE.AND.EX P1, PT, RZ, UR11, PT, P1 ;  /* 0x0000000bff007c0c */ /* 0x000fe4000bf25310 */
[----:B------:R-:W-:-:S04]  /*0650*/  ISETP.EQ.AND P0, PT, R8, RZ, P0 ;  /* 0x000000ff0800720c */ /* 0x000fc80000702270 */
[----:B------:R-:W-:-:S04]  /*0660*/  SEL R16, RZ, 0x1, !P0 ;  /* 0x00000001ff107807 */ /* 0x000fc80004000000 */
[----:B------:R-:W-:Y:S01]  /*0670*/  SEL R16, R16, 0x2, P3 ;  /* 0x0000000210107807 */ /* 0x000fe20001800000 */
[----:B------:R1:W2:Y:S01]  /*0680*/  @!UP1 SYNCS.EXCH.64 URZ, [UR8+0xa8], UR4 ;  /* 0x0000a804083f95b2 */ /* 0x0002a20008000100 */
[----:B------:R-:W-:Y:S01]  /*0690*/  NOP ;  /* 0x0000000000007918 */ /* 0x000fe20000000000 */
[----:B------:R1:W2:Y:S01]  /*06a0*/  @!UP2 SYNCS.EXCH.64 URZ, [UR9+0x80], UR6 ;  /* 0x00008006093fa5b2 */ /* 0x0002a20008000100 */
[----:B------:R1:W2:Y:S01]  /*06b0*/  @!UP3 SYNCS.EXCH.64 URZ, [UR9+0x88], UR6 ;  /* 0x00008806093fb5b2 */ /* 0x0002a20008000100 */
[----:B------:R1:W2:Y:S01]  /*06c0*/  @!UP4 SYNCS.EXCH.64 URZ, [UR9+0x90], UR6 ;  /* 0x00009006093fc5b2 */ /* 0x0002a20008000100 */
[----:B------:R1:W2:Y:S01]  /*06d0*/  @!UP5 SYNCS.EXCH.64 URZ, [UR9+0x98], UR6 ;  /* 0x00009806093fd5b2 */ /* 0x0002a20008000100 */
[----:B------:R-:W-:Y:S01]  /*06e0*/  NOP ;  /* 0x0000000000007918 */ /* 0x000fe20000000000 */
[----:B--234-:R-:W-:Y:S06]  /*06f0*/  BAR.SYNC.DEFER_BLOCKING 0x0 ;  /* 0x0000000000007b1d */ /* 0x01cfec0000010000 */
[----:B01----:R-:W-:Y:S05]  /*0700*/  @!P1 BRA `(.L_x_3) ;  /* 0x00000000001c9947 */ /* 0x003fea0003800000 */
[----:B------:R-:W0:Y:S02]  /*0710*/  LDC.64 R6, c[0x0][0x598] ;  /* 0x00016600ff067b82 */ /* 0x000e240000000a00 */
[----:B0-----:R-:W2:Y:S02]  /*0720*/  LDG.E.64 R6, desc[UR36][R6.64] ;  /* 0x0000002406067981 */ /* 0x001ea4000c1e1b00 */
[----:B--2---:R-:W-:-:S04]  /*0730*/  ISETP.NE.U32.AND P0, PT, R6, RZ, PT ;  /* 0x000000ff0600720c */ /* 0x004fc80003f05070 */
[----:B------:R-:W-:-:S13]  /*0740*/  ISETP.NE.AND.EX P0, PT, R7, RZ, PT, P0 ;  /* 0x000000ff0700720c */ /* 0x000fda0003f05300 */
[----:B------:R-:W-:Y:S05]  /*0750*/  @!P0 BRA `(.L_x_3) ;  /* 0x0000000000088947 */ /* 0x000fea0003800000 */
[----:B------:R1:W5:Y:S01]  /*0760*/  LD.E R153, desc[UR36][R6.64] ;  /* 0x0000002406997980 */ /* 0x000362000c101900 */
[----:B------:R-:W-:Y:S05]  /*0770*/  BRA `(.L_x_4) ;  /* 0x0000000000247947 */ /* 0x000fea0003800000 */
.L_x_3:
[----:B------:R-:W-:Y:S02]  /*0780*/  ULDC.64 UR4, c[0x0][0x588] ;  /* 0x0001620000047ab9 */ /* 0x000fe40000000a00 */
[----:B------:R-:W-:-:S04]  /*0790*/  ISETP.NE.U32.AND P0, PT, RZ, UR4, PT ;  /* 0x00000004ff007c0c */ /* 0x000fc8000bf05070 */
[----:B------:R-:W-:-:S13]  /*07a0*/  ISETP.NE.AND.EX P0, PT, RZ, UR5, PT, P0 ;  /* 0x00000005ff007c0c */ /* 0x000fda000bf05300 */
[----:B------:R-:W-:Y:S05]  /*07b0*/  @!P0 BRA `(.L_x_5) ;  /* 0x00000000000c8947 */ /* 0x000fea0003800000 */
[----:B------:R-:W0:Y:S02]  /*07c0*/  LDC.64 R6, c[0x0][0x588] ;  /* 0x00016200ff067b82 */ /* 0x000e240000000a00 */
[----:B0-----:R0:W5:Y:S01]  /*07d0*/  LDG.E R153, desc[UR36][R6.64] ;  /* 0x0000002406997981 */ /* 0x001162000c1e1900 */
[----:B------:R-:W-:Y:S05]  /*07e0*/  BRA `(.L_x_4) ;  /* 0x0000000000087947 */ /* 0x000fea0003800000 */
.L_x_5:
[----:B------:R-:W-:Y:S02]  /*07f0*/  ULDC UR4, c[0x0][0x580] ;  /* 0x0001600000047ab9 */ /* 0x000fe40000000800 */
[----:B------:R-:W-:-:S07]  /*0800*/  IMAD.U32 R153, RZ, RZ, UR4 ;  /* 0x00000004ff997e24 */ /* 0x000fce000f8e00ff */
.L_x_4:
[----:B------:R-:W-:Y:S02]  /*0810*/  ULDC.64 UR4, c[0x0][0x5a0] ;  /* 0x0001680000047ab9 */ /* 0x000fe40000000a00 */
[----:B------:R-:W-:-:S04]  /*0820*/  ISETP.NE.U32.AND P0, PT, RZ, UR4, PT ;  /* 0x00000004ff007c0c */ /* 0x000fc8000bf05070 */
[----:B------:R-:W-:-:S13]  /*0830*/  ISETP.NE.AND.EX P0, PT, RZ, UR5, PT, P0 ;  /* 0x00000005ff007c0c */ /* 0x000fda000bf05300 */
[----:B------:R-:W-:Y:S05]  /*0840*/  @!P0 BRA `(.L_x_6) ;  /* 0x00000000001c8947 */ /* 0x000fea0003800000 */
[----:B01----:R-:W0:Y:S02]  /*0850*/  LDC.64 R6, c[0x0][0x5a0] ;  /* 0x00016800ff067b82 */ /* 0x003e240000000a00 */
[----:B0-----:R-:W2:Y:S02]  /*0860*/  LDG.E.64 R6, desc[UR36][R6.64] ;  /* 0x0000002406067981 */ /* 0x001ea4000c1e1b00 */
[----:B--2---:R-:W-:-:S04]  /*0870*/  ISETP.NE.U32.AND P0, PT, R6, RZ, PT ;  /* 0x000000ff0600720c */ /* 0x004fc80003f05070 */
[----:B------:R-:W-:-:S13]  /*0880*/  ISETP.NE.AND.EX P0, PT, R7, RZ, PT, P0 ;  /* 0x000000ff0700720c */ /* 0x000fda0003f05300 */
[----:B------:R-:W-:Y:S05]  /*0890*/  @!P0 BRA `(.L_x_6) ;  /* 0x0000000000088947 */ /* 0x000fea0003800000 */
[----:B------:R3:W5:Y:S01]  /*08a0*/  LD.E R152, desc[UR36][R6.64] ;  /* 0x0000002406987980 */ /* 0x000762000c101900 */
[----:B------:R-:W-:Y:S05]  /*08b0*/  BRA `(.L_x_7) ;  /* 0x0000000000247947 */ /* 0x000fea0003800000 */
.L_x_6:
[----:B------:R-:W-:Y:S02]  /*08c0*/  ULDC.64 UR4, c[0x0][0x590] ;  /* 0x0001640000047ab9 */ /* 0x000fe40000000a00 */
[----:B------:R-:W-:-:S04]  /*08d0*/  ISETP.NE.U32.AND P0, PT, RZ, UR4, PT ;  /* 0x00000004ff007c0c */ /* 0x000fc8000bf05070 */
[----:B------:R-:W-:-:S13]  /*08e0*/  ISETP.NE.AND.EX P0, PT, RZ, UR5, PT, P0 ;  /* 0x00000005ff007c0c */ /* 0x000fda000bf05300 */
[----:B------:R-:W-:Y:S05]  /*08f0*/  @!P0 BRA `(.L_x_8) ;  /* 0x00000000000c8947 */ /* 0x000fea0003800000 */
[----:B01----:R-:W0:Y:S02]  /*0900*/  LDC.64 R6, c[0x0][0x590] ;  /* 0x00016400ff067b82 */ /* 0x003e240000000a00 */
[----:B0-----:R2:W5:Y:S01]  /*0910*/  LDG.E R152, desc[UR36][R6.64] ;  /* 0x0000002406987981 */ /* 0x001562000c1e1900 */
[----:B------:R-:W-:Y:S05]  /*0920*/  BRA `(.L_x_7) ;  /* 0x0000000000087947 */ /* 0x000fea0003800000 */
.L_x_8:
[----:B------:R-:W-:Y:S02]  /*0930*/  ULDC UR4, c[0x0][0x584] ;  /* 0x0001610000047ab9 */ /* 0x000fe40000000800 */
[----:B------:R-:W-:-:S07]  /*0940*/  IMAD.U32 R152, RZ, RZ, UR4 ;  /* 0x00000004ff987e24 */ /* 0x000fce000f8e00ff */
.L_x_7:
[----:B------:R-:W4:Y:S01]  /*0950*/  LDC R2, c[0x0][0x65c] ;  /* 0x00019700ff027b82 */ /* 0x000f220000000800 */
[----:B------:R-:W4:Y:S01]  /*0960*/  S2R R14, SR_CTAID.Y ;  /* 0x00000000000e7919 */ /* 0x000f220000002600 */
[----:B------:R-:W-:Y:S01]  /*0970*/  ULDC UR6, c[0x0][0x28c] ;  /* 0x0000a30000067ab9 */ /* 0x000fe20000000800 */
[----:B------:R-:W-:Y:S01]  /*0980*/  ISETP.NE.AND P0, PT, R8, 0x2, PT ;  /* 0x000000020800780c */ /* 0x000fe20003f05270 */
[----:B------:R-:W-:Y:S01]  /*0990*/  UIADD3 UR6, UR6, 0x1f, URZ ;  /* 0x0000001f06067890 */ /* 0x000fe2000fffe03f */
[----:B0123--:R-:W0:Y:S01]  /*09a0*/  S2R R6, SR_CTAID.X ;  /* 0x0000000000067919 */ /* 0x00fe220000002500 */
[----:B------:R-:W-:Y:S01]  /*09b0*/  IMAD.MOV.U32 R7, RZ, RZ, RZ ;  /* 0x000000ffff077224 */ /* 0x000fe200078e00ff */
[----:B------:R-:W-:Y:S01]  /*09c0*/  UMOV UR38, URZ ;  /* 0x0000003f00267c82 */ /* 0x000fe20008000000 */
[----:B------:R-:W-:Y:S01]  /*09d0*/  USHF.R.S32.HI UR7, URZ, 0x1f, UR6 ;  /* 0x0000001f3f077899 */ /* 0x000fe20008011406 */
[----:B------:R-:W-:Y:S01]  /*09e0*/  UMOV UR39, URZ ;  /* 0x0000003f00277c82 */ /* 0x000fe20008000000 */
[----:B------:R-:W-:-:S02]  /*09f0*/  ULDC.64 UR8, c[0x0][0x650] ;  /* 0x0001940000087ab9 */ /* 0x000fc40000000a00 */
[----:B------:R-:W-:-:S04]  /*0a00*/  ULEA.HI UR7, UR7, UR6, URZ, 0x5 ;  /* 0x0000000607077291 */ /* 0x000fc8000f8f283f */
[----:B------:R-:W-:Y:S01]  /*0a10*/  USHF.R.S32.HI UR40, URZ, 0x5, UR7 ;  /* 0x000000053f287899 */ /* 0x000fe20008011407 */
[----:B----4-:R-:W-:-:S13]  /*0a20*/  ISETP.NE.AND P1, PT, R2, 0x1, PT ;  /* 0x000000010200780c */ /* 0x010fda0003f25270 */
[----:B------:R-:W0:Y:S01]  /*0a30*/  @P1 LDC R19, c[0x0][0x10] ;  /* 0x00000400ff131b82 */ /* 0x000e220000000800 */
[----:B------:R-:W-:Y:S02]  /*0a40*/  @P1 IMAD.MOV.U32 R8, RZ, RZ, R14 ;  /* 0x000000ffff081224 */ /* 0x000fe400078e000e */
[----:B------:R-:W-:Y:S02]  /*0a50*/  @P1 IMAD.MOV.U32 R9, RZ, RZ, RZ ;  /* 0x000000ffff091224 */ /* 0x000fe400078e00ff */
[----:B------:R-:W-:-:S03]  /*0a60*/  @P1 IMAD.MOV.U32 R17, RZ, RZ, RZ ;  /* 0x000000ffff111224 */ /* 0x000fc600078e00ff */
[----:B------:R-:W1:Y:S01]  /*0a70*/  @!P1 LDC R11, c[0x0][0xc] ;  /* 0x00000300ff0b9b82 */ /* 0x000e620000000800 */
[----:B------:R-:W-:Y:S01]  /*0a80*/  ULDC UR4, c[0x0][0xc] ;  /* 0x0000030000047ab9 */ /* 0x000fe20000000800 */
[----:B------:R-:W-:Y:S02]  /*0a90*/  ULDC UR5, c[0x0][0x10] ;  /* 0x0000040000057ab9 */ /* 0x000fe40000000800 */
[----:B------:R-:W-:-:S04]  /*0aa0*/  UIMAD.WIDE.U32 UR4, UR4, UR5, URZ ;  /* 0x00000005040472a5 */ /* 0x000fc8000f8e003f */
[----:B------:R-:W2:Y:S01]  /*0ab0*/  LDC R2, c[0x0][0x14] ;  /* 0x00000500ff027b82 */ /* 0x000ea20000000800 */
[----:B0-----:R-:W-:-:S04]  /*0ac0*/  @P1 IMAD.WIDE.U32 R18, R6, R19, R8 ;  /* 0x0000001306121225 */ /* 0x001fc800078e0008 */
[----:B------:R-:W-:Y:S02]  /*0ad0*/  @P1 IMAD.IADD R17, R19, 0x1, R17 ;  /* 0x0000000113111824 */ /* 0x000fe400078e0211 */
[----:B-1----:R-:W-:-:S04]  /*0ae0*/  @!P1 IMAD.WIDE.U32 R8, R11, R14, R6 ;  /* 0x0000000e0b089225 */ /* 0x002fc800078e0006 */
[----:B------:R-:W-:Y:S02]  /*0af0*/  @!P1 IMAD.MOV.U32 R18, RZ, RZ, R8 ;  /* 0x000000ffff129224 */ /* 0x000fe400078e0008 */
[----:B------:R-:W-:Y:S02]  /*0b00*/  @!P1 IMAD.MOV.U32 R17, RZ, RZ, R9 ;  /* 0x000000ffff119224 */ /* 0x000fe400078e0009 */
[----:B--2---:R-:W-:-:S04]  /*0b10*/  IMAD.WIDE.U32 R12, R2, UR4, RZ ;  /* 0x00000004020c7c25 */ /* 0x004fc8000f8e00ff */
[----:B------:R-:W-:Y:S01]  /*0b20*/  IMAD R23, R2, UR5, RZ ;  /* 0x0000000502177c24 */ /* 0x000fe2000f8e02ff */
[----:B------:R0:W-:Y:S03]  /*0b30*/  STL.64 [R1], R12 ;  /* 0x0000000c01007387 */ /* 0x0001e60000100a00 */
[----:B------:R-:W-:Y:S01]  /*0b40*/  IMAD.IADD R23, R13, 0x1, R23 ;  /* 0x000000010d177824 */ /* 0x000fe200078e0217 */
[----:B------:R-:W-:Y:S06]  /*0b50*/  @P0 BRA `(.L_x_9) ;  /* 0x0000000000280947 */ /* 0x000fec0003800000 */
[----:B------:R-:W-:Y:S01]  /*0b60*/  UIMAD.WIDE.U32 UR4, UR40, 0x24924925, URZ ;  /* 0x24924925280478a5 */ /* 0x000fe2000f8e003f */
[----:B------:R-:W-:Y:S01]  /*0b70*/  IADD3 R18, P0, R18, R12, RZ ;  /* 0x0000000c12127210 */ /* 0x000fe20007f1e0ff */
[----:B------:R-:W-:Y:S02]  /*0b80*/  UISETP.GE.U32.AND UP0, UPT, UR40, 0x7, UPT ;  /* 0x000000072800788c */ /* 0x000fe4000bf06070 */
[----:B------:R-:W-:Y:S02]  /*0b90*/  UIADD3 UR4, -UR5, UR40, URZ ;  /* 0x0000002805047290 */ /* 0x000fe4000fffe13f */
[----:B------:R-:W-:Y:S01]  /*0ba0*/  IMAD.X R17, R23, 0x1, R17, P0 ;  /* 0x0000000117117824 */ /* 0x000fe200000e0611 */
[----:B------:R-:W-:Y:S01]  /*0bb0*/  UMOV UR39, URZ ;  /* 0x0000003f00277c82 */ /* 0x000fe20008000000 */
[----:B------:R-:W-:-:S04]  /*0bc0*/  ULEA.HI UR4, UR4, UR5, URZ, 0x1f ;  /* 0x0000000504047291 */ /* 0x000fc8000f8ff83f */
[----:B------:R-:W-:-:S04]  /*0bd0*/  USHF.R.U32.HI UR4, URZ, 0x2, UR4 ;  /* 0x000000023f047899 */ /* 0x000fc80008011604 */
[----:B------:R-:W-:Y:S02]  /*0be0*/  @UP0 ULOP3.LUT UR39, UR4, 0x1, URZ, 0xc0, !UPT ;  /* 0x0000000104270892 */ /* 0x000fe4000f8ec03f */
[----:B------:R-:W-:-:S12]  /*0bf0*/  UIMAD UR38, UR4, -0x7, UR40 ;  /* 0xfffffff9042678a4 */ /* 0x000fd8000f8e0228 */
.L_x_9:
[----:B------:R-:W-:Y:S01]  /*0c00*/  ISETP.GE.U32.AND P0, PT, R18, UR8, PT ;  /* 0x0000000812007c0c */ /* 0x000fe2000bf06070 */
[----:B------:R-:W-:Y:S01]  /*0c10*/  IMAD.MOV.U32 R19, RZ, RZ, -0x1 ;  /* 0xffffffffff137424 */ /* 0x000fe200078e00ff */
[----:B------:R-:W-:Y:S01]  /*0c20*/  PRMT R8, RZ, 0x7610, R8 ;  /* 0x00007610ff087816 */ /* 0x000fe20000000008 */
[----:B------:R-:W-:Y:S01]  /*0c30*/  IMAD.MOV.U32 R22, RZ, RZ, -0x1 ;  /* 0xffffffffff167424 */ /* 0x000fe200078e00ff */
[----:B------:R-:W-:Y:S01]  /*0c40*/  ISETP.GE.U32.AND.EX P0, PT, R17, UR9, PT, P0 ;  /* 0x0000000911007c0c */ /* 0x000fe2000bf06100 */
[----:B------:R-:W-:-:S12]  /*0c50*/  IMAD.MOV.U32 R2, RZ, RZ, -0x1 ;  /* 0xffffffffff027424 */ /* 0x000fd800078e00ff */
[----:B------:R-:W-:Y:S05]  /*0c60*/  @P0 BRA `(.L_x_10) ;  /* 0x00000004005c0947 */ /* 0x000fea0003800000 */
[----:B------:R-:W1:Y:S01]  /*0c70*/  LDC.64 R20, c[0x0][0x628] ;  /* 0x00018a00ff147b82 */ /* 0x000e620000000a00 */
[----:B------:R-:W-:Y:S02]  /*0c80*/  IMAD.MOV.U32 R8, RZ, RZ, R18 ;  /* 0x000000ffff087224 */ /* 0x000fe400078e0012 */
[----:B------:R-:W-:-:S05]  /*0c90*/  IMAD.MOV.U32 R9, RZ, RZ, R17 ;  /* 0x000000ffff097224 */ /* 0x000fca00078e0011 */
[----:B------:R-:W2:Y:S08]  /*0ca0*/  LDC R2, c[0x0][0x630] ;  /* 0x00018c00ff027b82 */ /* 0x000eb00000000800 */
[----:B------:R-:W3:Y:S01]  /*0cb0*/  LDC.64 R24, c[0x0][0x620] ;  /* 0x00018800ff187b82 */ /* 0x000ee20000000a00 */
[----:B-1----:R-:W-:-:S04]  /*0cc0*/  ISETP.NE.U32.AND P0, PT, R20, RZ, PT ;  /* 0x000000ff1400720c */ /* 0x002fc80003f05070 */
[----:B------:R-:W-:-:S13]  /*0cd0*/  ISETP.NE.AND.EX P0, PT, R21, RZ, PT, P0 ;  /* 0x000000ff1500720c */ /* 0x000fda0003f05300 */
[----:B--23--:R-:W-:Y:S05]  /*0ce0*/  @!P0 BRA `(.L_x_11) ;  /* 0x0000000000288947 */ /* 0x00cfea0003800000 */
[----:B0-----:R-:W0:Y:S02]  /*0cf0*/  LDC R13, c[0x0][0x634] ;  /* 0x00018d00ff0d7b82 */ /* 0x001e240000000800 */
[----:B0-----:R-:W-:-:S05]  /*0d00*/  IADD3 R13, P0, R18, R13, RZ ;  /* 0x0000000d120d7210 */ /* 0x001fca0007f1e0ff */
[----:B------:R-:W-:-:S04]  /*0d10*/  IMAD.X R15, RZ, RZ, R17, P0 ;  /* 0x000000ffff0f7224 */ /* 0x000fc800000e0611 */
[----:B------:R-:W-:-:S04]  /*0d20*/  IMAD.WIDE.U32 R8, R15, R20, RZ ;  /* 0x000000140f087225 */ /* 0x000fc800078e00ff */
[----:B------:R-:W-:-:S04]  /*0d30*/  IMAD.WIDE.U32 R10, P0, R13, R21, R8 ;  /* 0x000000150d0a7225 */ /* 0x000fc80007800008 */
[----:B------:R-:W-:-:S04]  /*0d40*/  IMAD.WIDE.U32 R8, R13, R20, RZ ;  /* 0x000000140d087225 */ /* 0x000fc800078e00ff */
[----:B------:R-:W-:Y:S01]  /*0d50*/  IMAD.X R13, RZ, RZ, RZ, P0 ;  /* 0x000000ffff0d7224 */ /* 0x000fe200000e06ff */
[----:B------:R-:W-:Y:S01]  /*0d60*/  IADD3 RZ, P0, R9, R10, RZ ;  /* 0x0000000a09ff7210 */ /* 0x000fe20007f1e0ff */
[----:B------:R-:W-:-:S04]  /*0d70*/  IMAD.MOV.U32 R12, RZ, RZ, R11 ;  /* 0x000000ffff0c7224 */ /* 0x000fc800078e000b */
[----:B------:R-:W-:-:S08]  /*0d80*/  IMAD.WIDE.U32.X R8, R15, R21, R12, P0 ;  /* 0x000000150f087225 */ /* 0x000fd000000e040c */
.L_x_11:
[-CC-:B------:R-:W-:Y:S01]  /*0d90*/  SHF.R.U64 R31, R8, R2.reuse, R9.reuse ;  /* 0x00000002081f7219 */ /* 0x180fe20000001209 */
[----:B0-----:R-:W0:Y:S01]  /*0da0*/  LDC R12, c[0x0][0x618] ;  /* 0x00018600ff0c7b82 */ /* 0x001e220000000800 */
[----:B------:R-:W-:Y:S01]  /*0db0*/  SHF.R.U32.HI R7, RZ, R2, R9 ;  /* 0x00000002ff077219 */ /* 0x000fe20000011609 */
[----:B------:R-:W-:Y:S01]  /*0dc0*/  ULDC UR4, c[0x0][0x150] ;  /* 0x0000540000047ab9 */ /* 0x000fe20000000800 */
[----:B------:R-:W-:Y:S01]  /*0dd0*/  IADD3 R11, P0, RZ, -R31, RZ ;  /* 0x8000001fff0b7210 */ /* 0x000fe20007f1e0ff */
[----:B------:R-:W-:Y:S01]  /*0de0*/  IMAD.MOV.U32 R19, RZ, RZ, R17 ;  /* 0x000000ffff137224 */ /* 0x000fe200078e0011 */
[----:B------:R-:W-:-:S03]  /*0df0*/  I2FP.F32.U32 R2, R6 ;  /* 0x0000000600027245 */ /* 0x000fc60000201000 */
[----:B------:R-:W1:Y:S01]  /*0e00*/  LDC.64 R26, c[0x0][0x640] ;  /* 0x00019000ff1a7b82 */ /* 0x000e620000000a00 */
[----:B------:R-:W-:Y:S02]  /*0e10*/  IMAD.X R13, RZ, RZ, ~R7, P0 ;  /* 0x000000ffff0d7224 */ /* 0x000fe400000e0e07 */
[----:B------:R-:W-:Y:S01]  /*0e20*/  FMUL R2, R2, UR4 ;  /* 0x0000000402027c20 */ /* 0x000fe20008400000 */
[----:B------:R-:W-:Y:S01]  /*0e30*/  IMAD.WIDE.U32 R8, R11, R24, R18 ;  /* 0x000000180b087225 */ /* 0x000fe200078e0012 */
[----:B------:R-:W-:-:S03]  /*0e40*/  ULDC UR4, c[0x0][0x154] ;  /* 0x0000550000047ab9 */ /* 0x000fc60000000800 */
[----:B------:R-:W-:Y:S01]  /*0e50*/  IMAD R10, R13, R24, RZ ;  /* 0x000000180d0a7224 */ /* 0x000fe200078e02ff */
[----:B------:R-:W2:Y:S01]  /*0e60*/  LDC R7, c[0x0][0x144] ;  /* 0x00005100ff077b82 */ /* 0x000ea20000000800 */
[----:B------:R-:W3:Y:S02]  /*0e70*/  F2I.U32.TRUNC.NTZ R2, R2 ;  /* 0x0000000200027305 */ /* 0x000ee4000020f000 */
[----:B------:R-:W-:-:S04]  /*0e80*/  IMAD R11, R11, R25, R10 ;  /* 0x000000190b0b7224 */ /* 0x000fc800078e020a */
[----:B------:R-:W-:Y:S01]  /*0e90*/  IMAD.IADD R9, R9, 0x1, R11 ;  /* 0x0000000109097824 */ /* 0x000fe200078e020b */
[----:B------:R-:W4:Y:S01]  /*0ea0*/  LDC R22, c[0x0][0x608] ;  /* 0x00018200ff167b82 */ /* 0x000f220000000800 */
[----:B------:R-:W-:-:S03]  /*0eb0*/  IMAD.MOV.U32 R11, RZ, RZ, -0x1 ;  /* 0xffffffffff0b7424 */ /* 0x000fc600078e00ff */
[--C-:B0-----:R-:W-:Y:S02]  /*0ec0*/  SHF.R.U64 R20, R8, R12, R9.reuse ;  /* 0x0000000c08147219 */ /* 0x101fe40000001209 */
[----:B------:R-:W-:Y:S02]  /*0ed0*/  I2FP.F32.U32 R8, R14 ;  /* 0x0000000e00087245 */ /* 0x000fe40000201000 */
[----:B------:R-:W0:Y:S01]  /*0ee0*/  LDC R24, c[0x0][0x658] ;  /* 0x00019600ff187b82 */ /* 0x000e220000000800 */
[----:B-1----:R-:W-:Y:S01]  /*0ef0*/  ISETP.NE.U32.AND P0, PT, R26, RZ, PT ;  /* 0x000000ff1a00720c */ /* 0x002fe20003f05070 */
[----:B---3--:R-:W-:Y:S02]  /*0f00*/  IMAD.MOV R10, RZ, RZ, -R2 ;  /* 0x000000ffff0a7224 */ /* 0x008fe400078e0a02 */
[----:B------:R-:W-:Y:S01]  /*0f10*/  FMUL R8, R8, UR4 ;  /* 0x0000000408087c20 */ /* 0x000fe20008400000 */
[----:B------:R-:W-:Y:S02]  /*0f20*/  SHF.R.U32.HI R9, RZ, R12, R9 ;  /* 0x0000000cff097219 */ /* 0x000fe40000011609 */
[----:B------:R-:W-:Y:S01]  /*0f30*/  ISETP.NE.AND.EX P0, PT, R27, RZ, PT, P0 ;  /* 0x000000ff1b00720c */ /* 0x000fe20003f05300 */
[----:B------:R1:W3:Y:S01]  /*0f40*/  F2I.U32.TRUNC.NTZ R15, R8 ;  /* 0x00000008000f7305 */ /* 0x0002e2000020f000 */
[----:B------:R-:W1:Y:S01]  /*0f50*/  LDC R19, c[0x0][0x148] ;  /* 0x00005200ff137b82 */ /* 0x000e620000000800 */
[----:B--2---:R-:W-:-:S07]  /*0f60*/  IMAD R2, R7, R10, R6 ;  /* 0x0000000a07027224 */ /* 0x004fce00078e0206 */
[----:B------:R-:W2:Y:S01]  /*0f70*/  LDC R25, c[0x0][0x600] ;  /* 0x00018000ff197b82 */ /* 0x000ea20000000800 */
[-CC-:B----4-:R-:W-:Y:S02]  /*0f80*/  SHF.R.U64 R32, R20, R22.reuse, R9.reuse ;  /* 0x0000001614207219 */ /* 0x190fe40000001209 */
[----:B------:R-:W-:Y:S01]  /*0f90*/  SHF.R.U32.HI R7, RZ, R22, R9 ;  /* 0x00000016ff077219 */ /* 0x000fe20000011609 */
[----:B------:R-:W-:-:S04]  /*0fa0*/  IMAD.MOV.U32 R9, RZ, RZ, 0x1 ;  /* 0x00000001ff097424 */ /* 0x000fc800078e00ff */
[----:B------:R-:W4:Y:S01]  /*0fb0*/  LDC R28, c[0x0][0x648] ;  /* 0x00019200ff1c7b82 */ /* 0x000f220000000800 */
[-C--:B0-----:R-:W-:Y:S02]  /*0fc0*/  SHF.L.U32 R6, R11, R24.reuse, RZ ;  /* 0x000000180b067219 */ /* 0x081fe400000006ff */
[--C-:B------:R-:W-:Y:S02]  /*0fd0*/  SHF.R.U64 R22, R32, R24, R7.reuse ;  /* 0x0000001820167219 */ /* 0x100fe40000001207 */
[----:B------:R-:W-:Y:S02]  /*0fe0*/  LOP3.LUT R13, RZ, R6, RZ, 0x33, !PT ;  /* 0x00000006ff0d7212 */ /* 0x000fe400078e33ff */
[-C--:B------:R-:W-:Y:S01]  /*0ff0*/  SHF.R.U32.HI R7, RZ, R24.reuse, R7 ;  /* 0x00000018ff077219 */ /* 0x080fe20000011607 */
[----:B------:R-:W0:Y:S01]  /*1000*/  LDC R29, c[0x0][0x638] ;  /* 0x00018e00ff1d7b82 */ /* 0x000e220000000800 */
[----:B------:R-:W-:Y:S01]  /*1010*/  SHF.L.U32 R12, R9, R24, RZ ;  /* 0x00000018090c7219 */ /* 0x000fe200000006ff */
[----:B------:R-:W-:-:S06]  /*1020*/  IMAD.MOV.U32 R6, RZ, RZ, R22 ;  /* 0x000000ffff067224 */ /* 0x000fcc00078e0016 */
[----:B------:R-:W0:Y:S01]  /*1030*/  LDC R30, c[0x0][0x610] ;  /* 0x00018400ff1e7b82 */ /* 0x000e220000000800 */
[----:B-1-3--:R-:W-:Y:S05]  /*1040*/  @!P0 BRA `(.L_x_12) ;  /* 0x0000000000288947 */ /* 0x00afea0003800000 */
[----:B------:R-:W1:Y:S02]  /*1050*/  LDC R11, c[0x0][0x64c] ;  /* 0x00019300ff0b7b82 */ /* 0x000e640000000800 */
[----:B-1----:R-:W-:-:S05]  /*1060*/  IADD3 R11, P0, R22, R11, RZ ;  /* 0x0000000b160b7210 */ /* 0x002fca0007f1e0ff */
        /* <DEDUP_REMOVED lines=8> */
.L_x_12:
[----:B----4-:R-:W-:Y:S01]  /*10f0*/  SHF.R.U64 R6, R6, R28, R7 ;  /* 0x0000001c06067219 */ /* 0x010fe20000001207 */
[----:B--2---:R-:W-:Y:S01]  /*1100*/  VIADD R7, R25, 0xffffffff ;  /* 0xffffffff19077836 */ /* 0x004fe20000000000 */
[----:B------:R-:W-:Y:S01]  /*1110*/  LOP3.LUT R13, R32, R13, RZ, 0xc0, !PT ;  /* 0x0000000d200d7212 */ /* 0x000fe200078ec0ff */
[----:B------:R-:W-:Y:S02]  /*1120*/  IMAD.MOV R15, RZ, RZ, -R15 ;  /* 0x000000ffff0f7224 */ /* 0x000fe400078e0a0f */
[----:B------:R-:W-:Y:S01]  /*1130*/  IMAD.MOV R8, RZ, RZ, -R6 ;  /* 0x000000ffff087224 */ /* 0x000fe200078e0a06 */
[----:B------:R-:W-:Y:S01]  /*1140*/  LOP3.LUT R7, R20, R7, RZ, 0xc0, !PT ;  /* 0x0000000714077212 */ /* 0x000fe200078ec0ff */
[----:B------:R-:W-:Y:S02]  /*1150*/  IMAD R13, R12, R6, R13 ;  /* 0x000000060c0d7224 */ /* 0x000fe400078e020d */
[----:B------:R-:W-:Y:S02]  /*1160*/  @P1 IMAD R2, R19, R15, R14 ;  /* 0x0000000f13021224 */ /* 0x000fe400078e020e */
[----:B0-----:R-:W-:-:S02]  /*1170*/  IMAD R6, R8, R29, R22 ;  /* 0x0000001d08067224 */ /* 0x001fc400078e0216 */
[----:B------:R-:W-:Y:S02]  /*1180*/  IMAD R2, R13, R30, R2 ;  /* 0x0000001e0d027224 */ /* 0x000fe400078e0202 */
[----:B------:R-:W-:Y:S02]  /*1190*/  IMAD R19, R6, R25, R7 ;  /* 0x0000001906137224 */ /* 0x000fe400078e0207 */
[----:B------:R-:W-:-:S03]  /*11a0*/  IMAD.MOV.U32 R8, RZ, RZ, 0x1 ;  /* 0x00000001ff087424 */ /* 0x000fc600078e00ff */
[----:B------:R-:W-:Y:S02]  /*11b0*/  SEL R22, R19, R2, !P1 ;  /* 0x0000000213167207 */ /* 0x000fe40004800000 */
[----:B------:R-:W-:Y:S01]  /*11c0*/  SEL R19, R2, R19, !P1 ;  /* 0x0000001302137207 */ /* 0x000fe20004800000 */
[----:B------:R-:W-:-:S07]  /*11d0*/  IMAD.MOV.U32 R2, RZ, RZ, R31 ;  /* 0x000000ffff027224 */ /* 0x000fce00078e001f */
.L_x_10:
[----:B------:R-:W-:Y:S05]  /*11e0*/  @!P2 BRA `(.L_x_13) ;  /* 0x000000780088a947 */ /* 0x000fea0003800000 */
[----:B------:R-:W-:-:S13]  /*11f0*/  ISETP.GT.U32.AND P0, PT, R33, 0x1, PT ;  /* 0x000000012100780c */ /* 0x000fda0003f04070 */
[----:B------:R-:W-:Y:S05]  /*1200*/  @P0 EXIT ;  /* 0x000000000000094d */ /* 0x000fea0003800000 */
.L_x_14:
[----:B------:R-:W-:-:S08]  /*1210*/  NOP ;  /* 0x0000000000007918 */ /* 0x000fd00000000000 */
[----:B------:R-:W1:Y:S02]  /*1220*/  USETMAXREG.TRY_ALLOC.CTAPOOL UP0, 0xe8 ;  /* 0x000000e8000079c8 */ /* 0x000e640008000600 */
[----:B-1----:R-:W-:-:S13]  /*1230*/  PLOP3.LUT P0, PT, PT, PT, UP0, 0x80, 0x0 ;  /* 0x000000000000781c */ /* 0x002fda0003f0f008 */
[----:B------:R-:W-:Y:S05]  /*1240*/  @!P0 BRA `(.L_x_14) ;  /* 0xfffffffc00f08947 */ /* 0x000fea000383ffff */
[----:B------:R-:W-:-:S13]  /*1250*/  LOP3.LUT P0, RZ, R8, 0xff, RZ, 0xc0, !PT ;  /* 0x000000ff08ff7812 */ /* 0x000fda000780c0ff */
[----:B------:R-:W-:Y:S05]  /*1260*/  @!P0 EXIT ;  /* 0x000000000000894d */ /* 0x000fea0003800000 */
[----:B------:R-:W1:Y:S01]  /*1270*/  S2UR UR4, SR_CgaCtaId ;  /* 0x00000000000479c3 */ /* 0x000e620000008800 */
[----:B------:R-:W-:Y:S01]  /*1280*/  VIADD R6, R5, 0xffffffff ;  /* 0xffffffff05067836 */ /* 0x000fe20000000000 */
[----:B------:R-:W-:Y:S01]  /*1290*/  SHF.R.S32.HI R0, RZ, 0x1f, R3 ;  /* 0x0000001fff007819 */ /* 0x000fe20000011403 */
[----:B------:R-:W-:Y:S01]  /*12a0*/  UMOV UR41, 0x400 ;  /* 0x0000040000297882 */ /* 0x000fe20000000000 */
[----:B------:R-:W-:Y:S01]  /*12b0*/  UISETP.LT.AND UP0, UPT, UR40, 0x1, UPT ;  /* 0x000000012800788c */ /* 0x000fe2000bf01270 */
[----:B------:R-:W-:Y:S01]  /*12c0*/  LOP3.LUT R170, R16, 0x1, RZ, 0xfc, !PT ;  /* 0x0000000110aa7812 */ /* 0x000fe200078efcff */
[----:B------:R-:W-:Y:S01]  /*12d0*/  USHF.L.U32 UR44, UR40, 0x1, URZ ;  /* 0x00000001282c7899 */ /* 0x000fe2000800063f */
[----:B------:R-:W-:Y:S01]  /*12e0*/  R2UR UR42, R6 ;  /* 0x00000000062a72ca */ /* 0x000fe200000e0000 */
[----:B------:R-:W-:Y:S01]  /*12f0*/  USEL UR43, UR40, 0x1, UP0 ;  /* 0x00000001282b7887 */ /* 0x000fe20008000000 */
[CC--:B------:R-:W-:Y:S02]  /*1300*/  LEA.HI R4, R0.reuse, R3.reuse, RZ, 0x2 ;  /* 0x0000000300047211 */ /* 0x0c0fe400078f10ff */
[----:B------:R-:W-:Y:S01]  /*1310*/  LEA.HI R0, R0, R3, RZ, 0x5 ;  /* 0x0000000300007211 */ /* 0x000fe200078f28ff */
[----:B------:R-:W-:Y:S01]  /*1320*/  UIADD3 UR43, -UR43, UR40, URZ ;  /* 0x000000282b2b7290 */ /* 0x000fe2000fffe13f */
[----:B------:R-:W-:-:S02]  /*1330*/  SHF.R.S32.HI R154, RZ, 0x2, R4 ;  /* 0x00000002ff9a7819 */ /* 0x000fc40000011404 */
[----:B------:R-:W-:Y:S02]  /*1340*/  SHF.R.S32.HI R5, RZ, 0x1f, R4 ;  /* 0x0000001fff057819 */ /* 0x000fe40000011404 */
[----:B------:R-:W-:Y:S02]  /*1350*/  LOP3.LUT R156, R4, 0xfffffffc, RZ, 0xc0, !PT ;  /* 0xfffffffc049c7812 */ /* 0x000fe400078ec0ff */
[----:B------:R-:W-:Y:S01]  /*1360*/  LEA.HI R5, R5, R154, RZ, 0x3 ;  /* 0x0000009a05057211 */ /* 0x000fe200078f18ff */
[----:B------:R-:W-:Y:S01]  /*1370*/  USHF.L.U32 UR42, UR42, 0x3, URZ ;  /* 0x000000032a2a7899 */ /* 0x000fe2000800063f */
[----:B------:R-:W-:Y:S01]  /*1380*/  ISETP.NE.AND P0, PT, R6, RZ, PT ;  /* 0x000000ff0600720c */ /* 0x000fe20003f05270 */
[----:B------:R-:W-:Y:S01]  /*1390*/  IMAD.IADD R156, R3, 0x1, -R156 ;  /* 0x00000001039c7824 */ /* 0x000fe200078e0a9c */
[----:B------:R-:W-:Y:S01]  /*13a0*/  LOP3.LUT R5, R5, 0xfffffff8, RZ, 0xc0, !PT ;  /* 0xfffffff805057812 */ /* 0x000fe200078ec0ff */
[----:B-1----:R-:W-:Y:S01]  /*13b0*/  ULEA UR41, UR4, UR41, 0x18 ;  /* 0x0000002904297291 */ /* 0x002fe2000f8ec03f */
[----:B------:R-:W-:Y:S01]  /*13c0*/  SEL R171, RZ, 0x1, P0 ;  /* 0x00000001ffab7807 */ /* 0x000fe20000000000 */
[----:B------:R-:W-:Y:S01]  /*13d0*/  IMAD.U32 R158, RZ, RZ, UR42 ;  /* 0x0000002aff9e7e24 */ /* 0x000fe2000f8e00ff */
[----:B------:R-:W-:Y:S01]  /*13e0*/  ULDC UR4, c[0x0][0x284] ;  /* 0x0000a10000047ab9 */ /* 0x000fe20000000800 */
[----:B------:R-:W-:Y:S01]  /*13f0*/  IMAD.IADD R154, R154, 0x1, -R5 ;  /* 0x000000019a9a7824 */ /* 0x000fe200078e0a05 */
[----:B------:R-:W-:Y:S01]  /*1400*/  UIADD3 UR45, UR41, 0x80, URZ ;  /* 0x00000080292d7890 */ /* 0x000fe2000fffe03f */
[----:B------:R-:W-:-:S02]  /*1410*/  SHF.R.S32.HI R5, RZ, 0x5, R0 ;  /* 0x00000005ff057819 */ /* 0x000fc40000011400 */
[C---:B------:R-:W-:Y:S02]  /*1420*/  LOP3.LUT R160, R158.reuse, 0x8, RZ, 0xc0, !PT ;  /* 0x000000089ea07812 */ /* 0x040fe400078ec0ff */
[--C-:B------:R-:W-:Y:S01]  /*1430*/  SHF.R.S32.HI R155, RZ, 0x1f, R154.reuse ;  /* 0x0000001fff9b7819 */ /* 0x100fe2000001149a */
[C-C-:B------:R-:W-:Y:S01]  /*1440*/  IMAD R161, R5.reuse, -0x10, -R154.reuse ;  /* 0xfffffff005a17824 */ /* 0x140fe200078e0a9a */
[----:B------:R-:W-:Y:S01]  /*1450*/  LOP3.LUT R158, R158, 0x8, RZ, 0xc, !PT ;  /* 0x000000089e9e7812 */ /* 0x000fe200078e0cff */
[----:B------:R-:W-:Y:S01]  /*1460*/  IMAD.U32 R157, RZ, RZ, UR45 ;  /* 0x0000002dff9d7e24 */ /* 0x000fe2000f8e00ff */
[----:B------:R-:W-:Y:S01]  /*1470*/  LOP3.LUT R160, R160, 0x18, RZ, 0x3c, !PT ;  /* 0x00000018a0a07812 */ /* 0x000fe200078e3cff */
[----:B------:R-:W-:-:S04]  /*1480*/  IMAD.WIDE R154, R5, 0x10, R154 ;  /* 0x00000010059a7825 */ /* 0x000fc800078e029a */
[----:B------:R-:W-:Y:S02]  /*1490*/  VIADD R159, R157, UR42 ;  /* 0x0000002a9d9f7c36 */ /* 0x000fe40008000000 */
[----:B------:R-:W-:-:S07]  /*14a0*/  VIADD R161, R161, UR4 ;  /* 0x00000004a1a17c36 */ /* 0x000fce0008000000 */
.L_x_290:
[----:B------:R-:W-:Y:S01]  /*14b0*/  SHF.L.U32 R0, R171, 0x1f, RZ ;  /* 0x0000001fab007819 */ /* 0x000fe200000006ff */
[----:B------:R-:W-:Y:S02]  /*14c0*/  ULDC UR4, c[0x0][0x28c] ;  /* 0x0000a30000047ab9 */ /* 0x000fe40000000800 */
[----:B------:R-:W-:Y:S01]  /*14d0*/  ISETP.LT.AND P1, PT, RZ, UR4, PT ;  /* 0x00000004ff007c0c */ /* 0x000fe2000bf21270 */
[----:B------:R-:W1:Y:S02]  /*14e0*/  SYNCS.PHASECHK.TRANS64.TRYWAIT P0, [R157+UR42], R0 ;  /* 0x000000009d0075a7 */ /* 0x000e64000800016a */
[----:B-1-34-:R-:W-:Y:S10]  /*14f0*/  @!P0 BRA `(.L_x_15) ;  /* 0x0000008800308947 */ /* 0x01aff40003800000 */
.L_x_315:
[----:B------:R-:W-:Y:S05]  /*1500*/  @P1 BRA `(.L_x_16) ;  /* 0x0000000000401947 */ /* 0x000fea0003800000 */
[----:B-1----:R-:W-:Y:S01]  /*1510*/  MOV R0, 0x0 ;  /* 0x0000000000007802 */ /* 0x002fe20000000f00 */
[----:B------:R-:W-:Y:S01]  /*1520*/  ULDC.64 UR4, c[0x4][0x68] ;  /* 0x01001a0000047ab9 */ /* 0x000fe20000000a00 */
[----:B------:R-:W-:Y:S01]  /*1530*/  ULDC.64 UR6, c[0x4][0x8] ;  /* 0x0100020000067ab9 */ /* 0x000fe20000000a00 */
[----:B------:R-:W-:Y:S01]  /*1540*/  IMAD.U32 R4, RZ, RZ, UR4 ;  /* 0x00000004ff047e24 */ /* 0x000fe2000f8e00ff */
[----:B------:R1:W2:Y:S01]  /*1550*/  LDC.64 R14, c[0x4][R0] ;  /* 0x01000000000e7b82 */ /* 0x0002a20000000a00 */
[----:B------:R-:W-:Y:S01]  /*1560*/  IMAD.U32 R5, RZ, RZ, UR5 ;  /* 0x00000005ff057e24 */ /* 0x000fe2000f8e00ff */
[----:B------:R-:W-:Y:S01]  /*1570*/  ULDC.64 UR4, c[0x4][0x70] ;  /* 0x01001c0000047ab9 */ /* 0x000fe20000000a00 */
[----:B------:R-:W-:Y:S02]  /*1580*/  IMAD.U32 R10, RZ, RZ, UR6 ;  /* 0x00000006ff0a7e24 */ /* 0x000fe4000f8e00ff */
[----:B------:R-:W-:Y:S02]  /*1590*/  IMAD.U32 R6, RZ, RZ, UR4 ;  /* 0x00000004ff067e24 */ /* 0x000fe4000f8e00ff */
[----:B------:R-:W-:-:S02]  /*15a0*/  IMAD.U32 R7, RZ, RZ, UR5 ;  /* 0x00000005ff077e24 */ /* 0x000fc4000f8e00ff */
[----:B------:R-:W-:Y:S02]  /*15b0*/  IMAD.U32 R11, RZ, RZ, UR7 ;  /* 0x00000007ff0b7e24 */ /* 0x000fe4000f8e00ff */
[----:B------:R-:W-:Y:S02]  /*15c0*/  IMAD.MOV.U32 R8, RZ, RZ, 0x1e1 ;  /* 0x000001e1ff087424 */ /* 0x000fe400078e00ff */
[----:B0-----:R-:W-:Y:S02]  /*15d0*/  IMAD.MOV.U32 R12, RZ, RZ, 0x1 ;  /* 0x00000001ff0c7424 */ /* 0x001fe400078e00ff */
[----:B-1----:R-:W-:-:S07]  /*15e0*/  IMAD.MOV.U32 R13, RZ, RZ, RZ ;  /* 0x000000ffff0d7224 */ /* 0x002fce00078e00ff */
[----:B------:R-:W-:-:S07]  /*15f0*/  LEPC R20, `(.L_x_16) ;  /* 0x000000001014794e */ /* 0x000fce0000000000 */
[----:B--2--5:R-:W-:Y:S05]  /*1600*/  CALL.ABS.NOINC R14 ;  /* 0x000000000e007343 */ /* 0x024fea0003c00000 */
.L_x_16:
[----:B------:R-:W-:-:S13]  /*1610*/  ISETP.NE.AND P0, PT, R170, 0x3, PT ;  /* 0x00000003aa00780c */ /* 0x000fda0003f05270 */
[----:B------:R-:W-:Y:S05]  /*1620*/  @!P0 BRA `(.L_x_17) ;  /* 0x0000000000048947 */ /* 0x000fea0003800000 */
[----:B------:R-:W-:Y:S01]  /*1630*/  BPT.TRAP 0x1 ;  /* 0x000000040000795c */ /* 0x000fe20000300000 */
.L_x_17:
[----:B------:R-:W-:Y:S02]  /*1640*/  IMAD.U32 R3, RZ, RZ, UR38 ;  /* 0x00000026ff037e24 */ /* 0x000fe4000f8e00ff */
[----:B-1----:R-:W-:-:S03]  /*1650*/  IMAD.U32 R0, RZ, RZ, UR39 ;  /* 0x00000027ff007e24 */ /* 0x002fc6000f8e00ff */
[----:B------:R-:W-:Y:S02]  /*1660*/  LEA R3, R3, UR41, 0x3 ;  /* 0x0000002903037c11 */ /* 0x000fe4000f8e18ff */
[----:B------:R-:W-:-:S04]  /*1670*/  SHF.L.U32 R0, R0, 0x1f, RZ ;  /* 0x0000001f00007819 */ /* 0x000fc800000006ff */
[----:B------:R1:W2:Y:S01]  /*1680*/  SYNCS.PHASECHK.TRANS64.TRYWAIT P1, [R3+URZ], R0 ;  /* 0x00000000030075a7 */ /* 0x0002a2000802017f */
[----:B------:R-:W-:Y:S05]  /*1690*/  @!P0 BRA `(.L_x_18) ;  /* 0x0000000000048947 */ /* 0x000fea0003800000 */
[----:B------:R-:W-:Y:S01]  /*16a0*/  BPT.TRAP 0x1 ;  /* 0x000000040000795c */ /* 0x000fe20000300000 */
.L_x_18:
[----:B------:R-:W-:-:S05]  /*16b0*/  IMAD.U32 R4, RZ, RZ, UR43 ;  /* 0x0000002bff047e24 */ /* 0x000fca000f8e00ff */
[----:B------:R-:W-:Y:S01]  /*16c0*/  ISETP.GE.AND P2, PT, R4, 0x1, PT ;  /* 0x000000010400780c */ /* 0x000fe20003f46270 */
[----:B--2---:R-:W-:-:S12]  /*16d0*/  @P1 BRA `(.L_x_19) ;  /* 0x0000000000081947 */ /* 0x004fd80003800000 */
[----:B------:R-:W2:Y:S02]  /*16e0*/  SYNCS.PHASECHK.TRANS64.TRYWAIT P1, [R3+URZ], R0 ;  /* 0x00000000030075a7 */ /* 0x000ea4000802017f */
[----:B--2---:R-:W-:Y:S05]  /*16f0*/  @!P1 BRA `(.L_x_20) ;  /* 0x0000008400c49947 */ /* 0x004fea0003800000 */
.L_x_19:
[----:B------:R-:W-:Y:S05]  /*1700*/  WARPSYNC.ALL ;  /* 0x0000000000007948 */ /* 0x000fea0003800000 */
[----:B------:R-:W-:Y:S01]  /*1710*/  UIADD3 UR4, UR41, 0x180, URZ ;  /* 0x0000018029047890 */ /* 0x000fe2000fffe03f */
[----:B------:R-:W-:Y:S01]  /*1720*/  WARPGROUP.ARRIVE ;  /* 0x00000000000079c5 */ /* 0x000fe20000000000 */
[----:B------:R-:W-:Y:S02]  /*1730*/  UIADD3 UR5, UR41, 0xe180, URZ ;  /* 0x0000e18029057890 */ /* 0x000fe4000fffe03f */
[----:B------:R-:W-:Y:S02]  /*1740*/  USHF.R.U32.HI UR4, URZ, 0x4, UR4 ;  /* 0x000000043f047899 */ /* 0x000fe40008011604 */
[----:B------:R-:W-:-:S02]  /*1750*/  USHF.R.U32.HI UR5, URZ, 0x4, UR5 ;  /* 0x000000043f057899 */ /* 0x000fc40008011605 */
[----:B------:R-:W-:Y:S02]  /*1760*/  ULOP3.LUT UR4, UR4, 0x3fff, URZ, 0xc0, !UPT ;  /* 0x00003fff04047892 */ /* 0x000fe4000f8ec03f */
[----:B------:R-:W-:Y:S02]  /*1770*/  ULOP3.LUT UR5, UR5, 0x3fff, URZ, 0xc0, !UPT ;  /* 0x00003fff05057892 */ /* 0x000fe4000f8ec03f */
[----:B------:R-:W-:Y:S02]  /*1780*/  ULOP3.LUT UR8, UR4, 0x10000, URZ, 0xfc, !UPT ;  /* 0x0001000004087892 */ /* 0x000fe4000f8efc3f */
[----:B------:R-:W-:Y:S02]  /*1790*/  ULOP3.LUT UR9, UR5, 0x10000, URZ, 0xfc, !UPT ;  /* 0x0001000005097892 */ /* 0x000fe4000f8efc3f */
[----:B------:R-:W-:Y:S02]  /*17a0*/  ULEA UR10, UR38, UR8, 0x9 ;  /* 0x00000008260a7291 */ /* 0x000fe4000f8e483f */
[----:B------:R-:W-:Y:S01]  /*17b0*/  ULEA UR11, UR38, UR9, 0xb ;  /* 0x00000009260b7291 */ /* 0x000fe2000f8e583f */
[----:B------:R-:W-:Y:S01]  /*17c0*/  UMOV UR5, 0x40000040 ;  /* 0x4000004000057882 */ /* 0x000fe20000000000 */
[----:B------:R-:W-:-:S03]  /*17d0*/  UMOV UR7, 0x40000040 ;  /* 0x4000004000077882 */ /* 0x000fc60000000000 */
[----:B------:R-:W-:Y:S02]  /*17e0*/  UMOV UR4, UR10 ;  /* 0x0000000a00047c82 */ /* 0x000fe40008000000 */
[----:B------:R-:W-:Y:S02]  /*17f0*/  UMOV UR6, UR11 ;  /* 0x0000000b00067c82 */ /* 0x000fe40008000000 */
[----:B------:R-:W-:Y:S01]  /*1800*/  HGMMA.64x256x8.F32.TF32 R24, gdesc[UR4], RZ, !UPT, gsb0 ;  /* 0x07e00000041879f0 */ /* 0x000fe2000c0028ff */
[----:B------:R-:W-:Y:S02]  /*1810*/  UIADD3 UR4, UR10, 0x2, URZ ;  /* 0x000000020a047890 */ /* 0x000fe4000fffe03f */
[----:B------:R-:W-:Y:S01]  /*1820*/  UIADD3 UR6, UR11, 0x2, URZ ;  /* 0x000000020b067890 */ /* 0x000fe2000fffe03f */
[----:B------:R-:W-:Y:S01]  /*1830*/  UMOV UR5, 0x40000040 ;  /* 0x4000004000057882 */ /* 0x000fe20000000000 */
[----:B------:R-:W-:Y:S01]  /*1840*/  UMOV UR7, 0x40000040 ;  /* 0x4000004000077882 */ /* 0x000fe20000000000 */
[----:B------:R-:W-:-:S02]  /*1850*/  WARPGROUP.DEPBAR.LE gsb0, 0x0 ;  /* 0x00008000000079c5 */ /* 0x000fc40000010000 */
[----:B------:R-:W-:-:S15]  /*1860*/  WARPGROUP.ARRIVE ;  /* 0x00000000000079c5 */ /* 0x000fde0000000000 */
[----:B------:R-:W-:-:S05]  /*1870*/  NOP ;  /* 0x0000000000007918 */ /* 0x000fca0000000000 */
[----:B------:R-:W-:Y:S01]  /*1880*/  HGMMA.64x256x8.F32.TF32 R24, gdesc[UR4], R24, gsb0 ;  /* 0x07e00000041879f0 */ /* 0x000fe20008002818 */
[----:B------:R-:W-:Y:S02]  /*1890*/  UIADD3 UR4, UR10, 0x4, URZ ;  /* 0x000000040a047890 */ /* 0x000fe4000fffe03f */
[----:B------:R-:W-:Y:S01]  /*18a0*/  UIADD3 UR6, UR11, 0x4, URZ ;  /* 0x000000040b067890 */ /* 0x000fe2000fffe03f */
[----:B------:R-:W-:Y:S01]  /*18b0*/  UMOV UR5, 0x40000040 ;  /* 0x4000004000057882 */ /* 0x000fe20000000000 */
[----:B------:R-:W-:Y:S01]  /*18c0*/  UMOV UR7, 0x40000040 ;  /* 0x4000004000077882 */ /* 0x000fe20000000000 */
[----:B------:R-:W-:Y:S02]  /*18d0*/  WARPGROUP.DEPBAR.LE gsb0, 0x0 ;  /* 0x00008000000079c5 */ /* 0x000fe40000010000 */
        /* <DEDUP_REMOVED lines=10> */
[----:B------:R-:W-:Y:S03]  /*1980*/  HGMMA.64x256x8.F32.TF32 R24, gdesc[UR4], R24, gsb0 ;  /* 0x07e00000041879f0 */ /* 0x000fe60008002818 */
[----:B------:R-:W-:Y:S02]  /*1990*/  WARPGROUP.DEPBAR.LE gsb0, 0x0 ;  /* 0x00008000000079c5 */ /* 0x000fe40000010000 */
[----:B------:R-:W-:Y:S05]  /*19a0*/  @!P2 BRA `(.L_x_21) ;  /* 0x00000004001ca947 */ /* 0x000fea0003800000 */
[----:B------:R-:W-:Y:S01]  /*19b0*/  UIADD3 UR4, UR38, 0x1, URZ ;  /* 0x0000000126047890 */ /* 0x000fe2000fffe03f */
[----:B-12---:R-:W-:Y:S01]  /*19c0*/  IMAD.U32 R0, RZ, RZ, UR43 ;  /* 0x0000002bff007e24 */ /* 0x006fe2000f8e00ff */
[----:B------:R-:W-:Y:S02]  /*19d0*/  UMOV UR11, UR38 ;  /* 0x00000026000b7c82 */ /* 0x000fe40008000000 */
[----:B------:R-:W-:-:S04]  /*19e0*/  UISETP.NE.AND UP0, UPT, UR4, 0x7, UPT ;  /* 0x000000070400788c */ /* 0x000fc8000bf05270 */
[----:B------:R-:W-:Y:S02]  /*19f0*/  USEL UR5, URZ, 0x1, UP0 ;  /* 0x000000013f057887 */ /* 0x000fe40008000000 */
[----:B------:R-:W-:Y:S02]  /*1a00*/  USEL UR10, UR4, URZ, UP0 ;  /* 0x0000003f040a7287 */ /* 0x000fe40008000000 */
[----:B------:R-:W-:-:S06]  /*1a10*/  ULOP3.LUT UR5, UR39, UR5, URZ, 0x3c, !UPT ;  /* 0x0000000527057292 */ /* 0x000fcc000f8e3c3f */
[----:B------:R-:W-:-:S07]  /*1a20*/  IMAD.U32 R5, RZ, RZ, UR5 ;  /* 0x00000005ff057e24 */ /* 0x000fce000f8e00ff */
.L_x_28:
[----:B-12---:R-:W-:Y:S05]  /*1a30*/  @!P0 BRA `(.L_x_22) ;  /* 0x0000000000048947 */ /* 0x006fea0003800000 */
[----:B------:R-:W-:Y:S01]  /*1a40*/  BPT.TRAP 0x1 ;  /* 0x000000040000795c */ /* 0x000fe20000300000 */
.L_x_22:
[----:B------:R-:W-:Y:S01]  /*1a50*/  ULEA UR4, UR10, UR41, 0x3 ;  /* 0x000000290a047291 */ /* 0x000fe2000f8e183f */
[----:B------:R-:W-:-:S08]  /*1a60*/  SHF.L.U32 R3, R5, 0x1f, RZ ;  /* 0x0000001f05037819 */ /* 0x000fd000000006ff */
[----:B------:R1:W2:Y:S01]  /*1a70*/  SYNCS.PHASECHK.TRANS64.TRYWAIT P1, [UR4], R3 ;  /* 0x00000003ff0075a7 */ /* 0x0002a20008020144 */
[----:B------:R-:W-:Y:S05]  /*1a80*/  @!P0 BRA `(.L_x_23) ;  /* 0x0000000000048947 */ /* 0x000fea0003800000 */
[----:B------:R-:W-:Y:S01]  /*1a90*/  BPT.TRAP 0x1 ;  /* 0x000000040000795c */ /* 0x000fe20000300000 */
.L_x_23:
[----:B--2---:R-:W-:Y:S05]  /*1aa0*/  @P1 BRA `(.L_x_24) ;  /* 0x0000000000081947 */ /* 0x004fea0003800000 */
[----:B------:R-:W2:Y:S02]  /*1ab0*/  SYNCS.PHASECHK.TRANS64.TRYWAIT P1, [UR4], R3 ;  /* 0x00000003ff0075a7 */ /* 0x000ea40008020144 */
[----:B--2---:R-:W-:Y:S05]  /*1ac0*/  @!P1 BRA `(.L_x_25) ;  /* 0x0000008000e49947 */ /* 0x004fea0003800000 */
.L_x_24:
[----:B------:R-:W-:Y:S01]  /*1ad0*/  ULEA UR12, UR10, UR8, 0x9 ;  /* 0x000000080a0c7291 */ /* 0x000fe2000f8e483f */
[----:B------:R-:W-:Y:S01]  /*1ae0*/  WARPGROUP.ARRIVE ;  /* 0x00000000000079c5 */ /* 0x000fe20000000000 */
[----:B------:R-:W-:Y:S01]  /*1af0*/  ULEA UR13, UR10, UR9, 0xb ;  /* 0x000000090a0d7291 */ /* 0x000fe2000f8e583f */
[----:B------:R-:W-:Y:S01]  /*1b00*/  UMOV UR5, 0x40000040 ;  /* 0x4000004000057882 */ /* 0x000fe20000000000 */
[----:B------:R-:W-:-:S03]  /*1b10*/  UMOV UR7, 0x40000040 ;  /* 0x4000004000077882 */ /* 0x000fc60000000000 */
[----:B------:R-:W-:Y:S02]  /*1b20*/  UMOV UR4, UR12 ;  /* 0x0000000c00047c82 */ /* 0x000fe40008000000 */
[----:B------:R-:W-:Y:S02]  /*1b30*/  UMOV UR6, UR13 ;  /* 0x0000000d00067c82 */ /* 0x000fe40008000000 */
[----:B------:R-:W-:Y:S01]  /*1b40*/  HGMMA.64x256x8.F32.TF32 R24, gdesc[UR4], R24, gsb0 ;  /* 0x07e00000041879f0 */ /* 0x000fe20008002818 */
        /* <DEDUP_REMOVED lines=26> */
[----:B------:R-:W-:Y:S01]  /*1cf0*/  BPT.TRAP 0x1 ;  /* 0x000000040000795c */ /* 0x000fe20000300000 */
.L_x_26:
[----:B------:R-:W-:Y:S01]  /*1d00*/  ULEA UR4, UR11, UR41, 0x3 ;  /* 0x000000290b047291 */ /* 0x000fe2000f8e183f */
[----:B------:R-:W-:-:S03]  /*1d10*/  ISETP.GT.U32.AND P1, PT, R16, 0x1, PT ;  /* 0x000000011000780c */ /* 0x000fc60003f24070 */
[----:B------:R-:W-:-:S04]  /*1d20*/  UIADD3 UR4, UR4, 0x38, URZ ;  /* 0x0000003804047890 */ /* 0x000fc8000fffe03f */
[----:B------:R-:W-:-:S09]  /*1d30*/  UPRMT UR4, URZ, 0x654, UR4 ;  /* 0x000006543f047896 */ /* 0x000fd20008000004 */
[----:B------:R-:W-:Y:S01]  /*1d40*/  SYNCS.ARRIVE.TRANS64.RED.A1T0 RZ, [UR4], RZ ;  /* 0x000000ffffff79a7 */ /* 0x000fe20008100404 */
[----:B------:R-:W-:Y:S05]  /*1d50*/  @P1 BRA `(.L_x_27) ;  /* 0x0000000000041947 */ /* 0x000fea0003800000 */
[----:B------:R-:W-:Y:S01]  /*1d60*/  BPT.TRAP 0x1 ;  /* 0x000000040000795c */ /* 0x000fe20000300000 */
.L_x_27:
[----:B------:R-:W-:Y:S01]  /*1d70*/  UIADD3 UR10, UR10, 0x1, URZ ;  /* 0x000000010a0a7890 */ /* 0x000fe2000fffe03f */
[C---:B------:R-:W-:Y:S01]  /*1d80*/  ISETP.GT.AND P1, PT, R0.reuse, 0x1, PT ;  /* 0x000000010000780c */ /* 0x040fe20003f24270 */
[----:B------:R-:W-:Y:S01]  /*1d90*/  UIADD3 UR11, UR11, 0x1, URZ ;  /* 0x000000010b0b7890 */ /* 0x000fe2000fffe03f */
[----:B------:R-:W-:Y:S01]  /*1da0*/  VIADD R0, R0, 0xffffffff ;  /* 0xffffffff00007836 */ /* 0x000fe20000000000 */
[----:B------:R-:W-:Y:S02]  /*1db0*/  UISETP.NE.AND UP0, UPT, UR10, 0x7, UPT ;  /* 0x000000070a00788c */ /* 0x000fe4000bf05270 */
[----:B------:R-:W-:Y:S02]  /*1dc0*/  UISETP.NE.AND UP1, UPT, UR11, 0x7, UPT ;  /* 0x000000070b00788c */ /* 0x000fe4000bf25270 */
[----:B------:R-:W-:Y:S02]  /*1dd0*/  USEL UR4, URZ, 0x1, UP0 ;  /* 0x000000013f047887 */ /* 0x000fe40008000000 */
[----:B------:R-:W-:-:S02]  /*1de0*/  USEL UR10, UR10, URZ, UP0 ;  /* 0x0000003f0a0a7287 */ /* 0x000fc40008000000 */
[----:B------:R-:W-:Y:S02]  /*1df0*/  USEL UR11, UR11, URZ, UP1 ;  /* 0x0000003f0b0b7287 */ /* 0x000fe40008800000 */
[----:B------:R-:W-:Y:S01]  /*1e00*/  LOP3.LUT R5, R5, UR4, RZ, 0x3c, !PT ;  /* 0x0000000405057c12 */ /* 0x000fe2000f8e3cff */
[----:B------:R-:W-:Y:S09]  /*1e10*/  @P1 BRA `(.L_x_28) ;  /* 0xfffffffc00041947 */ /* 0x000ff2000383ffff */
.L_x_21:
[----:B-12---:R-:W1:Y:S01]  /*1e20*/  LDC R0, c[0x0][0x28c] ;  /* 0x0000a300ff007b82 */ /* 0x006e620000000800 */
[----:B------:R2:W-:Y:S01]  /*1e30*/  SYNCS.ARRIVE.TRANS64.A1T0 RZ, [R158+UR45], RZ ;  /* 0x000000ff9eff79a7 */ /* 0x0005e2000810002d */
[----:B-1----:R-:W-:-:S13]  /*1e40*/  ISETP.GE.AND P1, PT, R0, 0x1, PT ;  /* 0x000000010000780c */ /* 0x002fda0003f26270 */
[----:B--2---:R-:W-:Y:S05]  /*1e50*/  @!P1 BRA `(.L_x_29) ;  /* 0x00000000003c9947 */ /* 0x004fea0003800000 */
[----:B------:R-:W-:Y:S05]  /*1e60*/  @!P0 BRA `(.L_x_30) ;  /* 0x0000000000048947 */ /* 0x000fea0003800000 */
[----:B------:R-:W-:Y:S01]  /*1e70*/  BPT.TRAP 0x1 ;  /* 0x000000040000795c */ /* 0x000fe20000300000 */
.L_x_30:
[----:B------:R-:W-:Y:S01]  /*1e80*/  UIADD3 UR6, UR43, UR38, URZ ;  /* 0x000000262b067290 */ /* 0x000fe2000fffe03f */
[----:B------:R-:W-:-:S03]  /*1e90*/  ISETP.GT.U32.AND P0, PT, R16, 0x1, PT ;  /* 0x000000011000780c */ /* 0x000fc60003f04070 */
[----:B------:R-:W-:-:S04]  /*1ea0*/  UIMAD.WIDE.U32 UR4, UR6, 0x24924925, URZ ;  /* 0x24924925060478a5 */ /* 0x000fc8000f8e003f */
[----:B------:R-:W-:-:S04]  /*1eb0*/  UIADD3 UR4, UR6, -UR5, URZ ;  /* 0x8000000506047290 */ /* 0x000fc8000fffe03f */
[----:B------:R-:W-:-:S04]  /*1ec0*/  ULEA.HI UR4, UR4, UR5, URZ, 0x1f ;  /* 0x0000000504047291 */ /* 0x000fc8000f8ff83f */
[----:B------:R-:W-:-:S04]  /*1ed0*/  USHF.R.U32.HI UR4, URZ, 0x2, UR4 ;  /* 0x000000023f047899 */ /* 0x000fc80008011604 */
[----:B------:R-:W-:-:S04]  /*1ee0*/  UIMAD UR4, UR4, -0x7, UR6 ;  /* 0xfffffff9040478a4 */ /* 0x000fc8000f8e0206 */
[----:B------:R-:W-:-:S04]  /*1ef0*/  ULEA UR4, UR4, UR41, 0x3 ;  /* 0x0000002904047291 */ /* 0x000fc8000f8e183f */
[----:B------:R-:W-:-:S04]  /*1f00*/  UIADD3 UR4, UR4, 0x38, URZ ;  /* 0x0000003804047890 */ /* 0x000fc8000fffe03f */
[----:B------:R-:W-:-:S09]  /*1f10*/  UPRMT UR4, URZ, 0x654, UR4 ;  /* 0x000006543f047896 */ /* 0x000fd20008000004 */
[----:B------:R-:W-:Y:S01]  /*1f20*/  SYNCS.ARRIVE.TRANS64.RED.A1T0 RZ, [UR4], RZ ;  /* 0x000000ffffff79a7 */ /* 0x000fe20008100404 */
[----:B------:R-:W-:Y:S05]  /*1f30*/  @P0 BRA `(.L_x_29) ;  /* 0x0000000000040947 */ /* 0x000fea0003800000 */
[----:B------:R-:W-:Y:S01]  /*1f40*/  BPT.TRAP 0x1 ;  /* 0x000000040000795c */ /* 0x000fe20000300000 */
.L_x_29:
[----:B------:R-:W-:Y:S01]  /*1f50*/  SHF.L.U32 R0, R171, 0x1f, RZ ;  /* 0x0000001fab007819 */ /* 0x000fe200000006ff */
[----:B------:R-:W-:Y:S01]  /*1f60*/  UIADD3 UR38, UR44, UR38, URZ ;  /* 0x000000262c267290 */ /* 0x000fe2000fffe03f */
[----:B------:R-:W1:Y:S01]  /*1f70*/  LDC R7, c[0x0][0x288] ;  /* 0x0000a200ff077b82 */ /* 0x000e620000000800 */
[----:B------:R-:W-:Y:S01]  /*1f80*/  UISETP.GE.U32.AND UP1, UPT, UR44, 0x7, UPT ;  /* 0x000000072c00788c */ /* 0x000fe2000bf26070 */
[----:B------:R-:W-:Y:S01]  /*1f90*/  IMAD.SHL.U32 R8, R156, 0x2, RZ ;  /* 0x000000029c087824 */ /* 0x000fe200078e00ff */
[----:B------:R-:W-:Y:S02]  /*1fa0*/  UISETP.GT.U32.AND UP0, UPT, UR38, 0x6, UPT ;  /* 0x000000062600788c */ /* 0x000fe4000bf04070 */
[----:B------:R-:W-:Y:S02]  /*1fb0*/  UIMAD.WIDE.U32 UR4, UR38, 0x24924925, URZ ;  /* 0x24924925260478a5 */ /* 0x000fe4000f8e003f */
[----:B------:R-:W-:Y:S01]  /*1fc0*/  UISETP.LT.U32.AND UP0, UPT, UR44, 0x7, UP0 ;  /* 0x000000072c00788c */ /* 0x000fe20008701070 */
[----:B------:R-:W2:Y:S01]  /*1fd0*/  SYNCS.PHASECHK.TRANS64.TRYWAIT P0, [R157+UR42+0x10], R0 ;  /* 0x000010009d0075a7 */ /* 0x000ea2000800016a */
[----:B------:R-:W-:Y:S01]  /*1fe0*/  UIADD3 UR4, UR38, -UR5, URZ ;  /* 0x8000000526047290 */ /* 0x000fe2000fffe03f */
[----:B------:R-:W-:Y:S01]  /*1ff0*/  SHF.R.S32.HI R9, RZ, 0x1f, R8 ;  /* 0x0000001fff097819 */ /* 0x000fe20000011408 */
[----:B------:R-:W-:-:S02]  /*2000*/  USEL UR6, URZ, 0x1, !UP0 ;  /* 0x000000013f067887 */ /* 0x000fc4000c000000 */
[----:B------:R-:W-:Y:S02]  /*2010*/  ULEA.HI UR4, UR4, UR5, URZ, 0x1f ;  /* 0x0000000504047291 */ /* 0x000fe4000f8ff83f */
[----:B------:R-:W-:Y:S02]  /*2020*/  ULOP3.LUT UR39, UR39, UR6, URZ, 0x3c, !UPT ;  /* 0x0000000627277292 */ /* 0x000fe4000f8e3c3f */
[----:B------:R-:W-:-:S04]  /*2030*/  USHF.R.U32.HI UR4, URZ, 0x2, UR4 ;  /* 0x000000023f047899 */ /* 0x000fc80008011604 */
[----:B------:R-:W-:Y:S02]  /*2040*/  @UP1 ULOP3.LUT UR39, UR39, 0x1, UR4, 0x78, !UPT ;  /* 0x0000000127271892 */ /* 0x000fe4000f8e7804 */
[----:B------:R-:W-:Y:S01]  /*2050*/  UIMAD UR38, UR4, -0x7, UR38 ;  /* 0xfffffff9042678a4 */ /* 0x000fe2000f8e0226 */
[----:B-12---:R-:W-:Y:S11]  /*2060*/  @!P0 BRA `(.L_x_31) ;  /* 0x0000007c00948947 */ /* 0x006ff60003800000 */
.L_x_316:
[----:B------:R-:W-:Y:S01]  /*2070*/  IMAD.SHL.U32 R6, R19, 0x40, RZ ;  /* 0x0000004013067824 */ /* 0x000fe200078e00ff */
[----:B------:R-:W-:Y:S01]  /*2080*/  ULDC UR6, c[0x0][0x284] ;  /* 0x0000a10000067ab9 */ /* 0x000fe20000000800 */
[----:B------:R-:W-:Y:S01]  /*2090*/  IMAD.SHL.U32 R14, R22, 0x100, RZ ;  /* 0x00000100160e7824 */ /* 0x000fe200078e00ff */
[----:B------:R-:W-:Y:S01]  /*20a0*/  SHF.R.S32.HI R165, RZ, 0x1f, R2 ;  /* 0x0000001fffa57819 */ /* 0x000fe20000011402 */
[----:B------:R-:W-:Y:S01]  /*20b0*/  ULDC.64 UR4, c[0x0][0x5d0] ;  /* 0x0001740000047ab9 */ /* 0x000fe20000000a00 */
[----:B------:R-:W-:Y:S01]  /*20c0*/  ISETP.GE.AND P0, PT, R6, UR6, PT ;  /* 0x0000000606007c0c */ /* 0x000fe2000bf06270 */
[----:B------:R-:W-:Y:S01]  /*20d0*/  IMAD.WIDE.U32 R4, R2, UR4, R8 ;  /* 0x0000000402047c25 */ /* 0x000fe2000f8e0008 */
[----:B------:R-:W-:Y:S02]  /*20e0*/  SHF.R.S32.HI R15, RZ, 0x1f, R14 ;  /* 0x0000001fff0f7819 */ /* 0x000fe4000001140e */
[C---:B------:R-:W-:Y:S01]  /*20f0*/  ISETP.GE.OR P0, PT, R14.reuse, R7, P0 ;  /* 0x000000070e00720c */ /* 0x040fe20000706670 */
[----:B------:R-:W-:Y:S01]  /*2100*/  IMAD R3, R165, UR4, RZ ;  /* 0x00000004a5037c24 */ /* 0x000fe2000f8e02ff */
[----:B------:R-:W-:-:S03]  /*2110*/  IADD3 R4, P1, R14, R4, RZ ;  /* 0x000000040e047210 */ /* 0x000fc60007f3e0ff */
[----:B------:R-:W-:-:S05]  /*2120*/  IMAD R3, R2, UR5, R3 ;  /* 0x0000000502037c24 */ /* 0x000fca000f8e0203 */
[----:B------:R-:W-:-:S03]  /*2130*/  IADD3.X R5, R15, R5, R3, P1, !PT ;  /* 0x000000050f057210 */ /* 0x000fc60000ffe403 */
[----:B------:R-:W-:Y:S05]  /*2140*/  @P0 BRA `(.L_x_32) ;  /* 0x0000006400000947 */ /* 0x000fea0003800000 */
[----:B------:R-:W2:Y:S01]  /*2150*/  LDC.64 R10, c[0x0][0x5c8] ;  /* 0x00017200ff0a7b82 */ /* 0x000ea20000000a00 */
[----:B-----5:R-:W-:Y:S01]  /*2160*/  FSETP.NEU.AND P1, PT, R152, RZ, PT ;  /* 0x000000ff9800720b */ /* 0x020fe20003f2d000 */
[----:B------:R-:W-:Y:S01]  /*2170*/  IMAD R3, R156, -0x2, R7 ;  /* 0xfffffffe9c037824 */ /* 0x000fe200078e0207 */
[----:B------:R-:W-:Y:S01]  /*2180*/  BSSY B0, `(.L_x_32) ;  /* 0x000063c000007945 */ /* 0x000fe20003800000 */
[----:B------:R-:W-:-:S04]  /*2190*/  IMAD.WIDE R162, R19, 0x40, R154 ;  /* 0x0000004013a27825 */ /* 0x000fc800078e029a */
[----:B-1----:R-:W-:Y:S02]  /*21a0*/  IMAD.IADD R0, R3, 0x1, -R14 ;  /* 0x0000000103007824 */ /* 0x002fe400078e0a0e */
[----:B------:R-:W-:-:S03]  /*21b0*/  IMAD.IADD R3, R161, 0x1, -R6 ;  /* 0x00000001a1037824 */ /* 0x000fc600078e0a06 */
[----:B------:R-:W-:-:S04]  /*21c0*/  ISETP.GT.AND P0, PT, R0, RZ, PT ;  /* 0x000000ff0000720c */ /* 0x000fc80003f04270 */
[----:B------:R-:W-:Y:S01]  /*21d0*/  ISETP.GT.AND P4, PT, R3, RZ, P0 ;  /* 0x000000ff0300720c */ /* 0x000fe20000784270 */
[-C--:B--2---:R-:W-:Y:S02]  /*21e0*/  IMAD R6, R163, R10.reuse, RZ ;  /* 0x0000000aa3067224 */ /* 0x084fe400078e02ff */
[----:B------:R-:W-:-:S04]  /*21f0*/  IMAD.WIDE.U32 R172, R162, R10, R4 ;  /* 0x0000000aa2ac7225 */ /* 0x000fc800078e0004 */
[----:B------:R-:W-:-:S04]  /*2200*/  IMAD R5, R162, R11, R6 ;  /* 0x0000000ba2057224 */ /* 0x000fc800078e0206 */
[----:B------:R-:W-:Y:S01]  /*2210*/  IMAD.IADD R177, R173, 0x1, R5 ;  /* 0x00000001adb17824 */ /* 0x000fe200078e0205 */
[----:B------:R-:W-:Y:S06]  /*2220*/  @!P1 BRA `(.L_x_33) ;  /* 0x0000004400949947 */ /* 0x000fec0003800000 */
[----:B------:R-:W1:Y:S01]  /*2230*/  LDC.64 R20, c[0x0][0x5b8] ;  /* 0x00016e00ff147b82 */ /* 0x000e620000000a00 */
[----:B------:R-:W-:-:S07]  /*2240*/  ULDC.64 UR4, c[0x0][0x5c0] ;  /* 0x0001700000047ab9 */ /* 0x000fce0000000a00 */
[----:B------:R-:W2:Y:S08]  /*2250*/  LDC.64 R174, c[0x0][0x5b0] ;  /* 0x00016c00ffae7b82 */ /* 0x000eb00000000a00 */
[----:B0-----:R-:W0:Y:S01]  /*2260*/  LDC.64 R12, c[0x0][0x5a8] ;  /* 0x00016a00ff0c7b82 */ /* 0x001e220000000a00 */
[-C--:B-1----:R-:W-:Y:S02]  /*2270*/  IMAD R6, R165, R20.reuse, RZ ;  /* 0x00000014a5067224 */ /* 0x082fe400078e02ff */
[----:B------:R-:W-:-:S04]  /*2280*/  IMAD.WIDE.U32 R4, R2, R20, R8 ;  /* 0x0000001402047225 */ /* 0x000fc800078e0008 */
[----:B------:R-:W-:Y:S01]  /*2290*/  IMAD R173, R2, R21, R6 ;  /* 0x0000001502ad7224 */ /* 0x000fe200078e0206 */
[----:B------:R-:W-:Y:S01]  /*22a0*/  IADD3 R164, P1, R14, R4, RZ ;  /* 0x000000040ea47210 */ /* 0x000fe20007f3e0ff */
[----:B--2---:R-:W-:-:S03]  /*22b0*/  IMAD R4, R163, R174, RZ ;  /* 0x000000aea3047224 */ /* 0x004fc600078e02ff */
[----:B------:R-:W-:Y:S01]  /*22c0*/  IADD3.X R165, R15, R5, R173, P1, !PT ;  /* 0x000000050fa57210 */ /* 0x000fe20000ffe4ad */
[C---:B------:R-:W-:Y:S02]  /*22d0*/  IMAD R163, R162.reuse, R175, R4 ;  /* 0x000000afa2a37224 */ /* 0x040fe400078e0204 */
[----:B------:R-:W-:-:S04]  /*22e0*/  IMAD.WIDE.U32 R4, R162, R174, R164 ;  /* 0x000000aea2047225 */ /* 0x000fc800078e00a4 */
[----:B------:R-:W-:Y:S01]  /*22f0*/  IMAD.IADD R5, R5, 0x1, R163 ;  /* 0x0000000105057824 */ /* 0x000fe200078e02a3 */
[----:B0-----:R-:W-:-:S04]  /*2300*/  LEA R6, P1, R4, R12, 0x2 ;  /* 0x0000000c04067211 */ /* 0x001fc800078210ff */
[----:B------:R-:W-:-:S05]  /*2310*/  LEA.HI.X R7, R4, R13, R5, 0x2, P1 ;  /* 0x0000000d04077211 */ /* 0x000fca00008f1405 */
[----:B------:R0:W2:Y:S01]  /*2320*/  @P4 LDG.E.LTC128B R19, desc[UR36][R6.64] ;  /* 0x0000002406134981 */ /* 0x0000a2000c1e1920 */
[----:B------:R-:W-:Y:S01]  /*2330*/  IMAD.WIDE.U32 R4, R162, R174, R14 ;  /* 0x000000aea2047225 */ /* 0x000fe200078e000e */
[C---:B------:R-:W-:Y:S01]  /*2340*/  SHF.L.U64.HI R169, R174.reuse, 0x3, R175 ;  /* 0x00000003aea97819 */ /* 0x040fe200000102af */
[----:B------:R-:W-:Y:S01]  /*2350*/  BSSY B1, `(.L_x_34) ;  /* 0x0000017000017945 */ /* 0x000fe20003800000 */
[----:B------:R-:W-:Y:S01]  /*2360*/  ISETP.GT.AND P0, PT, R3, 0x8, P0 ;  /* 0x000000080300780c */ /* 0x000fe20000704270 */
[----:B------:R-:W-:Y:S01]  /*2370*/  IMAD.SHL.U32 R168, R174, 0x8, RZ ;  /* 0x00000008aea87824 */ /* 0x000fe200078e00ff */
[----:B------:R-:W-:-:S03]  /*2380*/  IADD3 R166, P1, R8, R4, RZ ;  /* 0x0000000408a67210 */ /* 0x000fc60007f3e0ff */
[----:B------:R-:W-:Y:S01]  /*2390*/  IMAD.WIDE.U32 R168, R162, R174, R168 ;  /* 0x000000aea2a87225 */ /* 0x000fe200078e00a8 */
[----:B------:R-:W-:Y:S02]  /*23a0*/  IADD3.X R167, R9, R163, R5, P1, !PT ;  /* 0x000000a309a77210 */ /* 0x000fe40000ffe405 */
[----:B------:R-:W-:Y:S01]  /*23b0*/  LEA R4, P1, R172, UR4, 0x2 ;  /* 0x00000004ac047c11 */ /* 0x000fe2000f8210ff */
[----:B------:R-:W-:Y:S02]  /*23c0*/  IMAD.IADD R175, R163, 0x1, R169 ;  /* 0x00000001a3af7824 */ /* 0x000fe400078e02a9 */
[----:B------:R-:W-:Y:S01]  /*23d0*/  IMAD.WIDE.U32 R166, R2, R20, R166 ;  /* 0x0000001402a67225 */ /* 0x000fe200078e00a6 */
[----:B------:R-:W-:-:S03]  /*23e0*/  LEA.HI.X R5, R172, UR5, R177, 0x2, P1 ;  /* 0x00000005ac057c11 */ /* 0x000fc600088f14b1 */
[----:B------:R-:W-:Y:S01]  /*23f0*/  IMAD.IADD R21, R173, 0x1, R167 ;  /* 0x00000001ad157824 */ /* 0x000fe200078e02a7 */
[----:B0-----:R-:W-:Y:S01]  /*2400*/  LEA R6, P1, R166, R12, 0x2 ;  /* 0x0000000ca6067211 */ /* 0x001fe200078210ff */
[----:B--2---:R-:W-:-:S04]  /*2410*/  FMUL R7, R19, R152 ;  /* 0x0000009813077220 */ /* 0x004fc80000400000 */
[----:B------:R-:W-:Y:S01]  /*2420*/  FFMA R167, R24, R153, R7 ;  /* 0x0000009918a77223 */ /* 0x000fe20000000007 */
[----:B------:R-:W-:Y:S02]  /*2430*/  LEA.HI.X R7, R166, R13, R21, 0x2, P1 ;  /* 0x0000000da6077211 */ /* 0x000fe400008f1415 */
[----:B------:R-:W-:Y:S02]  /*2440*/  ISETP.GT.AND P1, PT, R0, 0x1, PT ;  /* 0x000000010000780c */ /* 0x000fe40003f24270 */
[----:B------:R0:W-:Y:S01]  /*2450*/  @P4 STG.E desc[UR36][R4.64], R167 ;  /* 0x000000a704004986 */ /* 0x0001e2000c101924 */
[----:B------:R-:W-:Y:S02]  /*2460*/  IADD3 R21, P2, R164, R168, RZ ;  /* 0x000000a8a4157210 */ /* 0x000fe40007f5e0ff */
[----:B------:R-:W-:Y:S02]  /*2470*/  ISETP.GT.AND P4, PT, R3, RZ, P1 ;  /* 0x000000ff0300720c */ /* 0x000fe40000f84270 */
[----:B------:R-:W-:Y:S01]  /*2480*/  LEA R162, P3, R21, R12, 0x2 ;  /* 0x0000000c15a27211 */ /* 0x000fe200078610ff */
[----:B------:R-:W-:-:S10]  /*2490*/  IMAD.X R164, R175, 0x1, R165, P2 ;  /* 0x00000001afa47824 */ /* 0x000fd400010e06a5 */
[----:B0-----:R-:W-:Y:S05]  /*24a0*/  @!P4 BRA `(.L_x_35) ;  /* 0x000000000004c947 */ /* 0x001fea0003800000 */
[----:B------:R0:W5:Y:S02]  /*24b0*/  LDG.E.LTC128B R19, desc[UR36][R6.64+0x4] ;  /* 0x0000042406137981 */ /* 0x000164000c1e1920 */
.L_x_35:
[----:B------:R-:W-:Y:S05]  /*24c0*/  BSYNC B1 ;  /* 0x0000000000017941 */ /* 0x000fea0003800000 */
.L_x_34:
[----:B-----5:R-:W-:Y:S01]  /*24d0*/  FMUL R22, R19, R152 ;  /* 0x0000009813167220 */ /* 0x020fe20000400000 */
[----:B------:R-:W-:-:S03]  /*24e0*/  LEA.HI.X R163, R21, R13, R164, 0x2, P3 ;  /* 0x0000000d15a37211 */ /* 0x000fc600018f14a4 */
[----:B------:R-:W-:-:S05]  /*24f0*/  FFMA R25, R25, R153, R22 ;  /* 0x0000009919197223 */ /* 0x000fca0000000016 */
[----:B------:R1:W-:Y:S04]  /*2500*/  @P4 STG.E desc[UR36][R4.64+0x4], R25 ;  /* 0x0000041904004986 */ /* 0x0003e8000c101924 */
[----:B------:R-:W2:Y:S01]  /*2510*/  @P0 LDG.E.LTC128B R19, desc[UR36][R162.64] ;  /* 0x00000024a2130981 */ /* 0x000ea2000c1e1920 */
[----:B------:R-:W-:Y:S01]  /*2520*/  IADD3 R8, P2, P3, R8, R168, R14 ;  /* 0x000000a808087210 */ /* 0x000fe20007b5e00e */
[----:B------:R-:W-:Y:S01]  /*2530*/  BSSY B1, `(.L_x_36) ;  /* 0x0000010000017945 */ /* 0x000fe20003800000 */
[C---:B------:R-:W-:Y:S02]  /*2540*/  SHF.L.U64.HI R11, R10.reuse, 0x5, R11 ;  /* 0x000000050a0b7819 */ /* 0x040fe4000001020b */
[----:B------:R-:W-:Y:S02]  /*2550*/  IADD3.X R9, R9, R175, R15, P2, P3 ;  /* 0x000000af09097210 */ /* 0x000fe400017e640f */
[----:B------:R-:W-:-:S02]  /*2560*/  LEA R10, P3, R10, R4, 0x5 ;  /* 0x000000040a0a7211 */ /* 0x000fc400078628ff */
[----:B------:R-:W-:Y:S01]  /*2570*/  ISETP.GT.AND P1, PT, R3, 0x8, P1 ;  /* 0x000000080300780c */ /* 0x000fe20000f24270 */
[----:B------:R-:W-:Y:S01]  /*2580*/  IMAD.WIDE.U32 R20, R2, R20, R8 ;  /* 0x0000001402147225 */ /* 0x000fe200078e0008 */
[----:B------:R-:W-:-:S03]  /*2590*/  ISETP.GT.AND P2, PT, R0, 0x8, PT ;  /* 0x000000080000780c */ /* 0x000fc60003f44270 */
[----:B------:R-:W-:Y:S01]  /*25a0*/  IMAD.X R11, R11, 0x1, R5, P3 ;  /* 0x000000010b0b7824 */ /* 0x000fe200018e0605 */
[----:B------:R-:W-:Y:S01]  /*25b0*/  LEA R8, P4, R20, R12, 0x2 ;  /* 0x0000000c14087211 */ /* 0x000fe200078810ff */
[----:B------:R-:W-:Y:S02]  /*25c0*/  IMAD.IADD R2, R173, 0x1, R21 ;  /* 0x00000001ad027824 */ /* 0x000fe400078e0215 */
[----:B--2---:R-:W-:-:S04]  /*25d0*/  FMUL R9, R19, R152 ;  /* 0x0000009813097220 */ /* 0x004fc80000400000 */
[----:B------:R-:W-:Y:S01]  /*25e0*/  FFMA R15, R26, R153, R9 ;  /* 0x000000991a0f7223 */ /* 0x000fe20000000009 */
[----:B------:R-:W-:-:S04]  /*25f0*/  LEA.HI.X R9, R20, R13, R2, 0x2, P4 ;  /* 0x0000000d14097211 */ /* 0x000fc800020f1402 */
[----:B------:R1:W-:Y:S01]  /*2600*/  @P0 STG.E desc[UR36][R10.64], R15 ;  /* 0x0000000f0a000986 */ /* 0x0003e2000c101924 */
[----:B------:R-:W-:Y:S05]  /*2610*/  @!P1 BRA `(.L_x_37) ;  /* 0x0000000000049947 */ /* 0x000fea0003800000 */
[----:B------:R2:W5:Y:S02]  /*2620*/  LDG.E.LTC128B R19, desc[UR36][R8.64+0x4] ;  /* 0x0000042408137981 */ /* 0x000564000c1e1920 */
.L_x_37:
[----:B------:R-:W-:Y:S05]  /*2630*/  BSYNC B1 ;  /* 0x0000000000017941 */ /* 0x000fea0003800000 */
.L_x_36:
[----:B-----5:R-:W-:Y:S01]  /*2640*/  FMUL R2, R19, R152 ;  /* 0x0000009813027220 */ /* 0x020fe20000400000 */
[----:B------:R-:W-:Y:S01]  /*2650*/  ISETP.GT.AND P3, PT, R3, RZ, P2 ;  /* 0x000000ff0300720c */ /* 0x000fe20001764270 */
[----:B------:R-:W-:Y:S01]  /*2660*/  BSSY B1, `(.L_x_38) ;  /* 0x0000006000017945 */ /* 0x000fe20003800000 */
[----:B------:R-:W-:Y:S01]  /*2670*/  ISETP.GT.AND P0, PT, R0, 0x9, PT ;  /* 0x000000090000780c */ /* 0x000fe20003f04270 */
[----:B------:R-:W-:-:S05]  /*2680*/  FFMA R27, R27, R153, R2 ;  /* 0x000000991b1b7223 */ /* 0x000fca0000000002 */
[----:B------:R3:W-:Y:S05]  /*2690*/  @P1 STG.E desc[UR36][R10.64+0x4], R27 ;  /* 0x0000041b0a001986 */ /* 0x0007ea000c101924 */
[----:B------:R-:W-:Y:S05]  /*26a0*/  @!P3 BRA `(.L_x_39) ;  /* 0x000000000004b947 */ /* 0x000fea0003800000 */
[----:B------:R4:W5:Y:S02]  /*26b0*/  LDG.E.LTC128B R19, desc[UR36][R6.64+0x20] ;  /* 0x0000202406137981 */ /* 0x000964000c1e1920 */
.L_x_39:
[----:B------:R-:W-:Y:S05]  /*26c0*/  BSYNC B1 ;  /* 0x0000000000017941 */ /* 0x000fea0003800000 */
.L_x_38:
[----:B-----5:R-:W-:Y:S01]  /*26d0*/  FMUL R13, R19, R152 ;  /* 0x00000098130d7220 */ /* 0x020fe20000400000 */
[----:B------:R-:W-:Y:S01]  /*26e0*/  ISETP.GT.AND P1, PT, R3, RZ, P0 ;  /* 0x000000ff0300720c */ /* 0x000fe20000724270 */
[----:B------:R-:W-:Y:S02]  /*26f0*/  BSSY B1, `(.L_x_40) ;  /* 0x0000005000017945 */ /* 0x000fe40003800000 */
[----:B------:R-:W-:-:S05]  /*2700*/  FFMA R13, R28, R153, R13 ;  /* 0x000000991c0d7223 */ /* 0x000fca000000000d */
[----:B------:R0:W-:Y:S05]  /*2710*/  @P3 STG.E desc[UR36][R4.64+0x20], R13 ;  /* 0x0000200d04003986 */ /* 0x0001ea000c101924 */
[----:B------:R-:W-:Y:S05]  /*2720*/  @!P1 BRA `(.L_x_41) ;  /* 0x0000000000049947 */ /* 0x000fea0003800000 */
[----:B------:R0:W5:Y:S02]  /*2730*/  LDG.E.LTC128B R19, desc[UR36][R6.64+0x24] ;  /* 0x0000242406137981 */ /* 0x000164000c1e1920 */
.L_x_41:
[----:B------:R-:W-:Y:S05]  /*2740*/  BSYNC B1 ;  /* 0x0000000000017941 */ /* 0x000fea0003800000 */
.L_x_40:
[----:B-----5:R-:W-:Y:S01]  /*2750*/  FMUL R2, R19, R152 ;  /* 0x0000009813027220 */ /* 0x020fe20000400000 */
[----:B------:R-:W-:Y:S01]  /*2760*/  ISETP.GT.AND P2, PT, R3, 0x8, P2 ;  /* 0x000000080300780c */ /* 0x000fe20001744270 */
[----:B------:R-:W-:Y:S02]  /*2770*/  BSSY B1, `(.L_x_42) ;  /* 0x0000005000017945 */ /* 0x000fe40003800000 */
[----:B------:R-:W-:-:S05]  /*2780*/  FFMA R29, R29, R153, R2 ;  /* 0x000000991d1d7223 */ /* 0x000fca0000000002 */
[----:B------:R0:W-:Y:S05]  /*2790*/  @P1 STG.E desc[UR36][R4.64+0x24], R29 ;  /* 0x0000241d04001986 */ /* 0x0001ea000c101924 */
[----:B------:R-:W-:Y:S05]  /*27a0*/  @!P2 BRA `(.L_x_43) ;  /* 0x000000000004a947 */ /* 0x000fea0003800000 */
[----:B------:R0:W5:Y:S02]  /*27b0*/  LDG.E.LTC128B R19, desc[UR36][R8.64+0x20] ;  /* 0x0000202408137981 */ /* 0x000164000c1e1920 */
.L_x_43:
[----:B------:R-:W-:Y:S05]  /*27c0*/  BSYNC B1 ;  /* 0x0000000000017941 */ /* 0x000fea0003800000 */
.L_x_42:
[----:B0----5:R-:W-:Y:S01]  /*27d0*/  FMUL R13, R19, R152 ;  /* 0x00000098130d7220 */ /* 0x021fe20000400000 */
[----:B------:R-:W-:Y:S01]  /*27e0*/  ISETP.GT.AND P0, PT, R3, 0x8, P0 ;  /* 0x000000080300780c */ /* 0x000fe20000704270 */
[----:B------:R-:W-:Y:S01]  /*27f0*/  BSSY B1, `(.L_x_44) ;  /* 0x0000006000017945 */ /* 0x000fe20003800000 */
[----:B------:R-:W-:Y:S01]  /*2800*/  ISETP.GT.AND P1, PT, R0, 0x10, PT ;  /* 0x000000100000780c */ /* 0x000fe20003f24270 */
[----:B------:R-:W-:-:S05]  /*2810*/  FFMA R13, R30, R153, R13 ;  /* 0x000000991e0d7223 */ /* 0x000fca000000000d */
[----:B------:R0:W-:Y:S05]  /*2820*/  @P2 STG.E desc[UR36][R10.64+0x20], R13 ;  /* 0x0000200d0a002986 */ /* 0x0001ea000c101924 */
[----:B------:R-:W-:Y:S05]  /*2830*/  @!P0 BRA `(.L_x_45) ;  /* 0x0000000000048947 */ /* 0x000fea0003800000 */
[----:B------:R0:W5:Y:S02]  /*2840*/  LDG.E.LTC128B R19, desc[UR36][R8.64+0x24] ;  /* 0x0000242408137981 */ /* 0x000164000c1e1920 */
.L_x_45:
[----:B------:R-:W-:Y:S05]  /*2850*/  BSYNC B1 ;  /* 0x0000000000017941 */ /* 0x000fea0003800000 */
.L_x_44:
        /* <DEDUP_REMOVED lines=8> */
.L_x_47:
[----:B------:R-:W-:Y:S05]  /*28e0*/  BSYNC B1 ;  /* 0x0000000000017941 */ /* 0x000fea0003800000 */
.L_x_46:
[----:B0----5:R-:W-:Y:S01]  /*28f0*/  FMUL R13, R19, R152 ;  /* 0x00000098130d7220 */ /* 0x021fe20000400000 */
[----:B------:R-:W-:Y:S01]  /*2900*/  ISETP.GT.AND P0, PT, R3, RZ, P2 ;  /* 0x000000ff0300720c */ /* 0x000fe20001704270 */
[----:B------:R-:W-:Y:S02]  /*2910*/  BSSY B1, `(.L_x_48) ;  /* 0x0000005000017945 */ /* 0x000fe40003800000 */
[----:B------:R-:W-:-:S05]  /*2920*/  FFMA R13, R32, R153, R13 ;  /* 0x00000099200d7223 */ /* 0x000fca000000000d */
[----:B------:R0:W-:Y:S05]  /*2930*/  @P3 STG.E desc[UR36][R4.64+0x40], R13 ;  /* 0x0000400d04003986 */ /* 0x0001ea000c101924 */
[----:B------:R-:W-:Y:S05]  /*2940*/  @!P0 BRA `(.L_x_49) ;  /* 0x0000000000048947 */ /* 0x000fea0003800000 */
[----:B------:R0:W5:Y:S02]  /*2950*/  LDG.E.LTC128B R19, desc[UR36][R6.64+0x44] ;  /* 0x0000442406137981 */ /* 0x000164000c1e1920 */
.L_x_49:
[----:B------:R-:W-:Y:S05]  /*2960*/  BSYNC B1 ;  /* 0x0000000000017941 */ /* 0x000fea0003800000 */
.L_x_48:
[----:B-----5:R-:W-:Y:S01]  /*2970*/  FMUL R2, R19, R152 ;  /* 0x0000009813027220 */ /* 0x020fe20000400000 */
[----:B------:R-:W-:Y:S01]  /*2980*/  ISETP.GT.AND P1, PT, R3, 0x8, P1 ;  /* 0x000000080300780c */ /* 0x000fe20000f24270 */
[----:B------:R-:W-:Y:S02]  /*2990*/  BSSY B1, `(.L_x_50) ;  /* 0x0000005000017945 */ /* 0x000fe40003800000 */
[----:B------:R-:W-:-:S05]  /*29a0*/  FFMA R33, R33, R153, R2 ;  /* 0x0000009921217223 */ /* 0x000fca0000000002 */
[----:B------:R0:W-:Y:S05]  /*29b0*/  @P0 STG.E desc[UR36][R4.64+0x44], R33 ;  /* 0x0000442104000986 */ /* 0x0001ea000c101924 */
[----:B------:R-:W-:Y:S05]  /*29c0*/  @!P1 BRA `(.L_x_51) ;  /* 0x0000000000049947 */ /* 0x000fea0003800000 */
[----:B------:R0:W5:Y:S02]  /*29d0*/  LDG.E.LTC128B R19, desc[UR36][R8.64+0x40] ;  /* 0x0000402408137981 */ /* 0x000164000c1e1920 */
.L_x_51:
[----:B------:R-:W-:Y:S05]  /*29e0*/  BSYNC B1 ;  /* 0x0000000000017941 */ /* 0x000fea0003800000 */
.L_x_50:
        /* <DEDUP_REMOVED lines=8> */
.L_x_53:
[----:B------:R-:W-:Y:S05]  /*2a70*/  BSYNC B1 ;  /* 0x0000000000017941 */ /* 0x000fea0003800000 */
.L_x_52:
        /* <DEDUP_REMOVED lines=8> */
.L_x_55:
[----:B------:R-:W-:Y:S05]  /*2b00*/  BSYNC B1 ;  /* 0x0000000000017941 */ /* 0x000fea0003800000 */
.L_x_54:
[----:B0----5:R-:W-:Y:S01]  /*2b10*/  FMUL R13, R19, R152 ;  /* 0x00000098130d7220 */ /* 0x021fe20000400000 */
[----:B------:R-:W-:Y:S01]  /*2b20*/  ISETP.GT.AND P2, PT, R3, RZ, P1 ;  /* 0x000000ff0300720c */ /* 0x000fe20000f44270 */
[----:B------:R-:W-:Y:S02]  /*2b30*/  BSSY B1, `(.L_x_56) ;  /* 0x0000005000017945 */ /* 0x000fe40003800000 */
[----:B------:R-:W-:-:S05]  /*2b40*/  FFMA R13, R36, R153, R13 ;  /* 0x00000099240d7223 */ /* 0x000fca000000000d */
[----:B------:R0:W-:Y:S05]  /*2b50*/  @P3 STG.E desc[UR36][R4.64+0x60], R13 ;  /* 0x0000600d04003986 */ /* 0x0001ea000c101924 */
[----:B------:R-:W-:Y:S05]  /*2b60*/  @!P2 BRA `(.L_x_57) ;  /* 0x000000000004a947 */ /* 0x000fea0003800000 */
[----:B------:R0:W5:Y:S02]  /*2b70*/  LDG.E.LTC128B R19, desc[UR36][R6.64+0x64] ;  /* 0x0000642406137981 */ /* 0x000164000c1e1920 */
.L_x_57:
[----:B------:R-:W-:Y:S05]  /*2b80*/  BSYNC B1 ;  /* 0x0000000000017941 */ /* 0x000fea0003800000 */
.L_x_56:
[----:B-----5:R-:W-:Y:S01]  /*2b90*/  FMUL R2, R19, R152 ;  /* 0x0000009813027220 */ /* 0x020fe20000400000 */
[----:B------:R-:W-:Y:S01]  /*2ba0*/  ISETP.GT.AND P0, PT, R3, 0x8, P0 ;  /* 0x000000080300780c */ /* 0x000fe20000704270 */
[----:B------:R-:W-:Y:S02]  /*2bb0*/  BSSY B1, `(.L_x_58) ;  /* 0x0000005000017945 */ /* 0x000fe40003800000 */
[----:B------:R-:W-:-:S05]  /*2bc0*/  FFMA R37, R37, R153, R2 ;  /* 0x0000009925257223 */ /* 0x000fca0000000002 */
[----:B------:R0:W-:Y:S05]  /*2bd0*/  @P2 STG.E desc[UR36][R4.64+0x64], R37 ;  /* 0x0000642504002986 */ /* 0x0001ea000c101924 */
[----:B------:R-:W-:Y:S05]  /*2be0*/  @!P0 BRA `(.L_x_59) ;  /* 0x0000000000048947 */ /* 0x000fea0003800000 */
[----:B------:R0:W5:Y:S02]  /*2bf0*/  LDG.E.LTC128B R19, desc[UR36][R8.64+0x60] ;  /* 0x0000602408137981 */ /* 0x000164000c1e1920 */
.L_x_59:
[----:B------:R-:W-:Y:S05]  /*2c00*/  BSYNC B1 ;  /* 0x0000000000017941 */ /* 0x000fea0003800000 */
.L_x_58:
        /* <DEDUP_REMOVED lines=8> */
.L_x_61:
[----:B------:R-:W-:Y:S05]  /*2c90*/  BSYNC B1 ;  /* 0x0000000000017941 */ /* 0x000fea0003800000 */
.L_x_60:
        /* <DEDUP_REMOVED lines=8> */
.L_x_63:
[----:B------:R-:W-:Y:S05]  /*2d20*/  BSYNC B1 ;  /* 0x0000000000017941 */ /* 0x000fea0003800000 */
.L_x_62:
[----:B0----5:R-:W-:Y:S01]  /*2d30*/  FMUL R13, R19, R152 ;  /* 0x00000098130d7220 */ /* 0x021fe20000400000 */
[----:B------:R-:W-:Y:S01]  /*2d40*/  ISETP.GT.AND P1, PT, R3, RZ, P0 ;  /* 0x000000ff0300720c */ /* 0x000fe20000724270 */
[----:B------:R-:W-:Y:S02]  /*2d50*/  BSSY B1, `(.L_x_64) ;  /* 0x0000005000017945 */ /* 0x000fe40003800000 */
[----:B------:R-:W-:-:S05]  /*2d60*/  FFMA R13, R40, R153, R13 ;  /* 0x00000099280d7223 */ /* 0x000fca000000000d */
[----:B------:R0:W-:Y:S05]  /*2d70*/  @P3 STG.E desc[UR36][R4.64+0x80], R13 ;  /* 0x0000800d04003986 */ /* 0x0001ea000c101924 */
[----:B------:R-:W-:Y:S05]  /*2d80*/  @!P1 BRA `(.L_x_65) ;  /* 0x0000000000049947 */ /* 0x000fea0003800000 */
[----:B------:R0:W5:Y:S02]  /*2d90*/  LDG.E.LTC128B R19, desc[UR36][R6.64+0x84] ;  /* 0x0000842406137981 */ /* 0x000164000c1e1920 */
.L_x_65:
[----:B------:R-:W-:Y:S05]  /*2da0*/  BSYNC B1 ;  /* 0x0000000000017941 */ /* 0x000fea0003800000 */
.L_x_64:
[----:B-----5:R-:W-:Y:S01]  /*2db0*/  FMUL R2, R19, R152 ;  /* 0x0000009813027220 */ /* 0x020fe20000400000 */
[----:B------:R-:W-:Y:S01]  /*2dc0*/  ISETP.GT.AND P2, PT, R3, 0x8, P2 ;  /* 0x000000080300780c */ /* 0x000fe20001744270 */
[----:B------:R-:W-:Y:S02]  /*2dd0*/  BSSY B1, `(.L_x_66) ;  /* 0x0000005000017945 */ /* 0x000fe40003800000 */
[----:B------:R-:W-:-:S05]  /*2de0*/  FFMA R41, R41, R153, R2 ;  /* 0x0000009929297223 */ /* 0x000fca0000000002 */
[----:B------:R0:W-:Y:S05]  /*2df0*/  @P1 STG.E desc[UR36][R4.64+0x84], R41 ;  /* 0x0000842904001986 */ /* 0x0001ea000c101924 */
[----:B------:R-:W-:Y:S05]  /*2e00*/  @!P2 BRA `(.L_x_67) ;  /* 0x000000000004a947 */ /* 0x000fea0003800000 */
[----:B------:R0:W5:Y:S02]  /*2e10*/  LDG.E.LTC128B R19, desc[UR36][R8.64+0x80] ;  /* 0x0000802408137981 */ /* 0x000164000c1e1920 */
.L_x_67:
[----:B------:R-:W-:Y:S05]  /*2e20*/  BSYNC B1 ;  /* 0x0000000000017941 */ /* 0x000fea0003800000 */
.L_x_66:
        /* <DEDUP_REMOVED lines=8> */
.L_x_69:
[----:B------:R-:W-:Y:S05]  /*2eb0*/  BSYNC B1 ;  /* 0x0000000000017941 */ /* 0x000fea0003800000 */
.L_x_68:
        /* <DEDUP_REMOVED lines=8> */
.L_x_71:
[----:B------:R-:W-:Y:S05]  /*2f40*/  BSYNC B1 ;  /* 0x0000000000017941 */ /* 0x000fea0003800000 */
.L_x_70:
[----:B0----5:R-:W-:Y:S01]  /*2f50*/  FMUL R13, R19, R152 ;  /* 0x00000098130d7220 */ /* 0x021fe20000400000 */
[----:B------:R-:W-:Y:S01]  /*2f60*/  ISETP.GT.AND P0, PT, R3, RZ, P2 ;  /* 0x000000ff0300720c */ /* 0x000fe20001704270 */
[----:B------:R-:W-:Y:S02]  /*2f70*/  BSSY B1, `(.L_x_72) ;  /* 0x0000005000017945 */ /* 0x000fe40003800000 */
[----:B------:R-:W-:-:S05]  /*2f80*/  FFMA R13, R44, R153, R13 ;  /* 0x000000992c0d7223 */ /* 0x000fca000000000d */
[----:B------:R0:W-:Y:S05]  /*2f90*/  @P3 STG.E desc[UR36][R4.64+0xa0], R13 ;  /* 0x0000a00d04003986 */ /* 0x0001ea000c101924 */
[----:B------:R-:W-:Y:S05]  /*2fa0*/  @!P0 BRA `(.L_x_73) ;  /* 0x0000000000048947 */ /* 0x000fea0003800000 */
[----:B------:R0:W5:Y:S02]  /*2fb0*/  LDG.E.LTC128B R19, desc[UR36][R6.64+0xa4] ;  /* 0x0000a42406137981 */ /* 0x000164000c1e1920 */
.L_x_73:
[----:B------:R-:W-:Y:S05]  /*2fc0*/  BSYNC B1 ;  /* 0x0000000000017941 */ /* 0x000fea0003800000 */
.L_x_72:
[----:B-----5:R-:W-:Y:S01]  /*2fd0*/  FMUL R2, R19, R152 ;  /* 0x0000009813027220 */ /* 0x020fe20000400000 */
[----:B------:R-:W-:Y:S01]  /*2fe0*/  ISETP.GT.AND P1, PT, R3, 0x8, P1 ;  /* 0x000000080300780c */ /* 0x000fe20000f24270 */
[----:B------:R-:W-:Y:S02]  /*2ff0*/  BSSY B1, `(.L_x_74) ;  /* 0x0000005000017945 */ /* 0x000fe40003800000 */
[----:B------:R-:W-:-:S05]  /*3000*/  FFMA R45, R45, R153, R2 ;  /* 0x000000992d2d7223 */ /* 0x000fca0000000002 */
[----:B------:R0:W-:Y:S05]  /*3010*/  @P0 STG.E desc[UR36][R4.64+0xa4], R45 ;  /* 0x0000a42d04000986 */ /* 0x0001ea000c101924 */
[----:B------:R-:W-:Y:S05]  /*3020*/  @!P1 BRA `(.L_x_75) ;  /* 0x0000000000049947 */ /* 0x000fea0003800000 */
[----:B------:R0:W5:Y:S02]  /*3030*/  LDG.E.LTC128B R19, desc[UR36][R8.64+0xa0] ;  /* 0x0000a02408137981 */ /* 0x000164000c1e1920 */
.L_x_75:
[----:B------:R-:W-:Y:S05]  /*3040*/  BSYNC B1 ;  /* 0x0000000000017941 */ /* 0x000fea0003800000 */
.L_x_74:
        /* <DEDUP_REMOVED lines=8> */
.L_x_77:
[----:B------:R-:W-:Y:S05]  /*30d0*/  BSYNC B1 ;  /* 0x0000000000017941 */ /* 0x000fea0003800000 */
.L_x_76:
        /* <DEDUP_REMOVED lines=8> */
.L_x_79:
[----:B------:R-:W-:Y:S05]  /*3160*/  BSYNC B1 ;  /* 0x0000000000017941 */ /* 0x000fea0003800000 */
.L_x_78:
[----:B0----5:R-:W-:Y:S01]  /*3170*/  FMUL R13, R19, R152 ;  /* 0x00000098130d7220 */ /* 0x021fe20000400000 */
[----:B------:R-:W-:Y:S01]  /*3180*/  ISETP.GT.AND P2, PT, R3, RZ, P1 ;  /* 0x000000ff0300720c */ /* 0x000fe20000f44270 */
[----:B------:R-:W-:Y:S02]  /*3190*/  BSSY B1, `(.L_x_80) ;  /* 0x0000005000017945 */ /* 0x000fe40003800000 */
[----:B------:R-:W-:-:S05]  /*31a0*/  FFMA R13, R48, R153, R13 ;  /* 0x00000099300d7223 */ /* 0x000fca000000000d */
[----:B------:R0:W-:Y:S05]  /*31b0*/  @P3 STG.E desc[UR36][R4.64+0xc0], R13 ;  /* 0x0000c00d04003986 */ /* 0x0001ea000c101924 */
[----:B------:R-:W-:Y:S05]  /*31c0*/  @!P2 BRA `(.L_x_81) ;  /* 0x000000000004a947 */ /* 0x000fea0003800000 */
[----:B------:R0:W5:Y:S02]  /*31d0*/  LDG.E.LTC128B R19, desc[UR36][R6.64+0xc4] ;  /* 0x0000c42406137981 */ /* 0x000164000c1e1920 */
.L_x_81:
[----:B------:R-:W-:Y:S05]  /*31e0*/  BSYNC B1 ;  /* 0x0000000000017941 */ /* 0x000fea0003800000 */
.L_x_80:
[----:B-----5:R-:W-:Y:S01]  /*31f0*/  FMUL R2, R19, R152 ;  /* 0x0000009813027220 */ /* 0x020fe20000400000 */
[----:B------:R-:W-:Y:S01]  /*3200*/  ISETP.GT.AND P0, PT, R3, 0x8, P0 ;  /* 0x000000080300780c */ /* 0x000fe20000704270 */
[----:B------:R-:W-:Y:S02]  /*3210*/  BSSY B1, `(.L_x_82) ;  /* 0x0000005000017945 */ /* 0x000fe40003800000 */
[----:B------:R-:W-:-:S05]  /*3220*/  FFMA R49, R49, R153, R2 ;  /* 0x0000009931317223 */ /* 0x000fca0000000002 */
[----:B------:R0:W-:Y:S05]  /*3230*/  @P2 STG.E desc[UR36][R4.64+0xc4], R49 ;  /* 0x0000c43104002986 */ /* 0x0001ea000c101924 */
[----:B------:R-:W-:Y:S05]  /*3240*/  @!P0 BRA `(.L_x_83) ;  /* 0x0000000000048947 */ /* 0x000fea0003800000 */
[----:B------:R0:W5:Y:S02]  /*3250*/  LDG.E.LTC128B R19, desc[UR36][R8.64+0xc0] ;  /* 0x0000c02408137981 */ /* 0x000164000c1e1920 */
.L_x_83:
[----:B------:R-:W-:Y:S05]  /*3260*/  BSYNC B1 ;  /* 0x0000000000017941 */ /* 0x000fea0003800000 */
.L_x_82:
        /* <DEDUP_REMOVED lines=8> */
.L_x_85:
[----:B------:R-:W-:Y:S05]  /*32f0*/  BSYNC B1 ;  /* 0x0000000000017941 */ /* 0x000fea0003800000 */
.L_x_84:
        /* <DEDUP_REMOVED lines=8> */
.L_x_87:
[----:B------:R-:W-:Y:S05]  /*3380*/  BSYNC B1 ;  /* 0x0000000000017941 */ /* 0x000fea0003800000 */
.L_x_86:
[----:B0----5:R-:W-:Y:S01]  /*3390*/  FMUL R13, R19, R152 ;  /* 0x00000098130d7220 */ /* 0x021fe20000400000 */
[----:B------:R-:W-:Y:S01]  /*33a0*/  ISETP.GT.AND P1, PT, R3, RZ, P0 ;  /* 0x000000ff0300720c */ /* 0x000fe20000724270 */
[----:B------:R-:W-:Y:S02]  /*33b0*/  BSSY B1, `(.L_x_88) ;  /* 0x0000005000017945 */ /* 0x000fe40003800000 */
[----:B------:R-:W-:-:S05]  /*33c0*/  FFMA R13, R52, R153, R13 ;  /* 0x00000099340d7223 */ /* 0x000fca000000000d */
[----:B------:R0:W-:Y:S05]  /*33d0*/  @P3 STG.E desc[UR36][R4.64+0xe0], R13 ;  /* 0x0000e00d04003986 */ /* 0x0001ea000c101924 */
[----:B------:R-:W-:Y:S05]  /*33e0*/  @!P1 BRA `(.L_x_89) ;  /* 0x0000000000049947 */ /* 0x000fea0003800000 */
[----:B------:R0:W5:Y:S02]  /*33f0*/  LDG.E.LTC128B R19, desc[UR36][R6.64+0xe4] ;  /* 0x0000e42406137981 */ /* 0x000164000c1e1920 */
.L_x_89:
[----:B------:R-:W-:Y:S05]  /*3400*/  BSYNC B1 ;  /* 0x0000000000017941 */ /* 0x000fea0003800000 */
.L_x_88:
[----:B-----5:R-:W-:Y:S01]  /*3410*/  FMUL R2, R19, R152 ;  /* 0x0000009813027220 */ /* 0x020fe20000400000 */
[----:B------:R-:W-:Y:S01]  /*3420*/  ISETP.GT.AND P2, PT, R3, 0x8, P2 ;  /* 0x000000080300780c */ /* 0x000fe20001744270 */
[----:B------:R-:W-:Y:S02]  /*3430*/  BSSY B1, `(.L_x_90) ;  /* 0x0000005000017945 */ /* 0x000fe40003800000 */
[----:B------:R-:W-:-:S05]  /*3440*/  FFMA R53, R53, R153, R2 ;  /* 0x0000009935357223 */ /* 0x000fca0000000002 */
[----:B------:R0:W-:Y:S05]  /*3450*/  @P1 STG.E desc[UR36][R4.64+0xe4], R53 ;  /* 0x0000e43504001986 */ /* 0x0001ea000c101924 */
[----:B------:R-:W-:Y:S05]  /*3460*/  @!P2 BRA `(.L_x_91) ;  /* 0x000000000004a947 */ /* 0x000fea0003800000 */
[----:B------:R0:W5:Y:S02]  /*3470*/  LDG.E.LTC128B R19, desc[UR36][R8.64+0xe0] ;  /* 0x0000e02408137981 */ /* 0x000164000c1e1920 */
.L_x_91:
[----:B------:R-:W-:Y:S05]  /*3480*/  BSYNC B1 ;  /* 0x0000000000017941 */ /* 0x000fea0003800000 */
.L_x_90:
        /* <DEDUP_REMOVED lines=8> */
.L_x_93:
[----:B------:R-:W-:Y:S05]  /*3510*/  BSYNC B1 ;  /* 0x0000000000017941 */ /* 0x000fea0003800000 */
.L_x_92:
        /* <DEDUP_REMOVED lines=8> */
.L_x_95:
[----:B------:R-:W-:Y:S05]  /*35a0*/  BSYNC B1 ;  /* 0x0000000000017941 */ /* 0x000fea0003800000 */
.L_x_94:
[----:B0----5:R-:W-:Y:S01]  /*35b0*/  FMUL R13, R19, R152 ;  /* 0x00000098130d7220 */ /* 0x021fe20000400000 */
[----:B------:R-:W-:Y:S01]  /*35c0*/  ISETP.GT.AND P0, PT, R3, RZ, P2 ;  /* 0x000000ff0300720c */ /* 0x000fe20001704270 */
[----:B------:R-:W-:Y:S02]  /*35d0*/  BSSY B1, `(.L_x_96) ;  /* 0x0000005000017945 */ /* 0x000fe40003800000 */
[----:B------:R-:W-:-:S05]  /*35e0*/  FFMA R13, R56, R153, R13 ;  /* 0x00000099380d7223 */ /* 0x000fca000000000d */
[----:B------:R0:W-:Y:S05]  /*35f0*/  @P3 STG.E desc[UR36][R4.64+0x100], R13 ;  /* 0x0001000d04003986 */ /* 0x0001ea000c101924 */
[----:B------:R-:W-:Y:S05]  /*3600*/  @!P0 BRA `(.L_x_97) ;  /* 0x0000000000048947 */ /* 0x000fea0003800000 */
[----:B------:R0:W5:Y:S02]  /*3610*/  LDG.E.LTC128B R19, desc[UR36][R6.64+0x104] ;  /* 0x0001042406137981 */ /* 0x000164000c1e1920 */
.L_x_97:
[----:B------:R-:W-:Y:S05]  /*3620*/  BSYNC B1 ;  /* 0x0000000000017941 */ /* 0x000fea0003800000 */
.L_x_96:
[----:B-----5:R-:W-:Y:S01]  /*3630*/  FMUL R2, R19, R152 ;  /* 0x0000009813027220 */ /* 0x020fe20000400000 */
[----:B------:R-:W-:Y:S01]  /*3640*/  ISETP.GT.AND P1, PT, R3, 0x8, P1 ;  /* 0x000000080300780c */ /* 0x000fe20000f24270 */
[----:B------:R-:W-:Y:S02]  /*3650*/  BSSY B1, `(.L_x_98) ;  /* 0x0000005000017945 */ /* 0x000fe40003800000 */
[----:B------:R-:W-:-:S05]  /*3660*/  FFMA R57, R57, R153, R2 ;  /* 0x0000009939397223 */ /* 0x000fca0000000002 */
[----:B------:R0:W-:Y:S05]  /*3670*/  @P0 STG.E desc[UR36][R4.64+0x104], R57 ;  /* 0x0001043904000986 */ /* 0x0001ea000c101924 */
[----:B------:R-:W-:Y:S05]  /*3680*/  @!P1 BRA `(.L_x_99) ;  /* 0x0000000000049947 */ /* 0x000fea0003800000 */
[----:B------:R0:W5:Y:S02]  /*3690*/  LDG.E.LTC128B R19, desc[UR36][R8.64+0x100] ;  /* 0x0001002408137981 */ /* 0x000164000c1e1920 */
.L_x_99:
[----:B------:R-:W-:Y:S05]  /*36a0*/  BSYNC B1 ;  /* 0x0000000000017941 */ /* 0x000fea0003800000 */
.L_x_98:
        /* <DEDUP_REMOVED lines=8> */
.L_x_101:
[----:B------:R-:W-:Y:S05]  /*3730*/  BSYNC B1 ;  /* 0x0000000000017941 */ /* 0x000fea0003800000 */
.L_x_100:
        /* <DEDUP_REMOVED lines=8> */
.L_x_103:
[----:B------:R-:W-:Y:S05]  /*37c0*/  BSYNC B1 ;  /* 0x0000000000017941 */ /* 0x000fea0003800000 */
.L_x_102:
[----:B0----5:R-:W-:Y:S01]  /*37d0*/  FMUL R13, R19, R152 ;  /* 0x00000098130d7220 */ /* 0x021fe20000400000 */
[----:B------:R-:W-:Y:S01]  /*37e0*/  ISETP.GT.AND P2, PT, R3, RZ, P1 ;  /* 0x000000ff0300720c */ /* 0x000fe20000f44270 */
[----:B------:R-:W-:Y:S02]  /*37f0*/  BSSY B1, `(.L_x_104) ;  /* 0x0000005000017945 */ /* 0x000fe40003800000 */
[----:B------:R-:W-:-:S05]  /*3800*/  FFMA R13, R60, R153, R13 ;  /* 0x000000993c0d7223 */ /* 0x000fca000000000d */
[----:B------:R0:W-:Y:S05]  /*3810*/  @P3 STG.E desc[UR36][R4.64+0x120], R13 ;  /* 0x0001200d04003986 */ /* 0x0001ea000c101924 */
[----:B------:R-:W-:Y:S05]  /*3820*/  @!P2 BRA `(.L_x_105) ;  /* 0x000000000004a947 */ /* 0x000fea0003800000 */
[----:B------:R0:W5:Y:S02]  /*3830*/  LDG.E.LTC128B R19, desc[UR36][R6.64+0x124] ;  /* 0x0001242406137981 */ /* 0x000164000c1e1920 */
.L_x_105:
[----:B------:R-:W-:Y:S05]  /*3840*/  BSYNC B1 ;  /* 0x0000000000017941 */ /* 0x000fea0003800000 */
.L_x_104:
[----:B-----5:R-:W-:Y:S01]  /*3850*/  FMUL R2, R19, R152 ;  /* 0x0000009813027220 */ /* 0x020fe20000400000 */
[----:B------:R-:W-:Y:S01]  /*3860*/  ISETP.GT.AND P0, PT, R3, 0x8, P0 ;  /* 0x000000080300780c */ /* 0x000fe20000704270 */
[----:B------:R-:W-:Y:S02]  /*3870*/  BSSY B1, `(.L_x_106) ;  /* 0x0000005000017945 */ /* 0x000fe40003800000 */
[----:B------:R-:W-:-:S05]  /*3880*/  FFMA R61, R61, R153, R2 ;  /* 0x000000993d3d7223 */ /* 0x000fca0000000002 */
[----:B------:R0:W-:Y:S05]  /*3890*/  @P2 STG.E desc[UR36][R4.64+0x124], R61 ;  /* 0x0001243d04002986 */ /* 0x0001ea000c101924 */
[----:B------:R-:W-:Y:S05]  /*38a0*/  @!P0 BRA `(.L_x_107) ;  /* 0x0000000000048947 */ /* 0x000fea0003800000 */
[----:B------:R0:W5:Y:S02]  /*38b0*/  LDG.E.LTC128B R19, desc[UR36][R8.64+0x120] ;  /* 0x0001202408137981 */ /* 0x000164000c1e1920 */
.L_x_107:
[----:B------:R-:W-:Y:S05]  /*38c0*/  BSYNC B1 ;  /* 0x0000000000017941 */ /* 0x000fea0003800000 */
.L_x_106:
        /* <DEDUP_REMOVED lines=8> */
.L_x_109:
[----:B------:R-:W-:Y:S05]  /*3950*/  BSYNC B1 ;  /* 0x0000000000017941 */ /* 0x000fea0003800000 */
.L_x_108:
        /* <DEDUP_REMOVED lines=8> */
.L_x_111:
[----:B------:R-:W-:Y:S05]  /*39e0*/  BSYNC B1 ;  /* 0x0000000000017941 */ /* 0x000fea0003800000 */
.L_x_110:
[----:B0----5:R-:W-:Y:S01]  /*39f0*/  FMUL R13, R19, R152 ;  /* 0x00000098130d7220 */ /* 0x021fe20000400000 */
[----:B------:R-:W-:Y:S01]  /*3a00*/  ISETP.GT.AND P1, PT, R3, RZ, P0 ;  /* 0x000000ff0300720c */ /* 0x000fe20000724270 */
[----:B------:R-:W-:Y:S02]  /*3a10*/  BSSY B1, `(.L_x_112) ;  /* 0x0000005000017945 */ /* 0x000fe40003800000 */
[----:B------:R-:W-:-:S05]  /*3a20*/  FFMA R13, R64, R153, R13 ;  /* 0x00000099400d7223 */ /* 0x000fca000000000d */
[----:B------:R0:W-:Y:S05]  /*3a30*/  @P3 STG.E desc[UR36][R4.64+0x140], R13 ;  /* 0x0001400d04003986 */ /* 0x0001ea000c101924 */
[----:B------:R-:W-:Y:S05]  /*3a40*/  @!P1 BRA `(.L_x_113) ;  /* 0x0000000000049947 */ /* 0x000fea0003800000 */
[----:B------:R0:W5:Y:S02]  /*3a50*/  LDG.E.LTC128B R19, desc[UR36][R6.64+0x144] ;  /* 0x0001442406137981 */ /* 0x000164000c1e1920 */
.L_x_113:
[----:B------:R-:W-:Y:S05]  /*3a60*/  BSYNC B1 ;  /* 0x0000000000017941 */ /* 0x000fea0003800000 */
.L_x_112:
[----:B-----5:R-:W-:Y:S01]  /*3a70*/  FMUL R2, R19, R152 ;  /* 0x0000009813027220 */ /* 0x020fe20000400000 */
[----:B------:R-:W-:Y:S01]  /*3a80*/  ISETP.GT.AND P2, PT, R3, 0x8, P2 ;  /* 0x000000080300780c */ /* 0x000fe20001744270 */
[----:B------:R-:W-:Y:S02]  /*3a90*/  BSSY B1, `(.L_x_114) ;  /* 0x0000005000017945 */ /* 0x000fe40003800000 */
[----:B------:R-:W-:-:S05]  /*3aa0*/  FFMA R65, R65, R153, R2 ;  /* 0x0000009941417223 */ /* 0x000fca0000000002 */
[----:B------:R0:W-:Y:S05]  /*3ab0*/  @P1 STG.E desc[UR36][R4.64+0x144], R65 ;  /* 0x0001444104001986 */ /* 0x0001ea000c101924 */
[----:B------:R-:W-:Y:S05]  /*3ac0*/  @!P2 BRA `(.L_x_115) ;  /* 0x000000000004a947 */ /* 0x000fea0003800000 */
[----:B------:R0:W5:Y:S02]  /*3ad0*/  LDG.E.LTC128B R19, desc[UR36][R8.64+0x140] ;  /* 0x0001402408137981 */ /* 0x000164000c1e1920 */
.L_x_115:
[----:B------:R-:W-:Y:S05]  /*3ae0*/  BSYNC B1 ;  /* 0x0000000000017941 */ /* 0x000fea0003800000 */
.L_x_114:
        /* <DEDUP_REMOVED lines=8> */
.L_x_117:
[----:B------:R-:W-:Y:S05]  /*3b70*/  BSYNC B1 ;  /* 0x0000000000017941 */ /* 0x000fea0003800000 */
.L_x_116:
        /* <DEDUP_REMOVED lines=8> */
.L_x_119:
[----:B------:R-:W-:Y:S05]  /*3c00*/  BSYNC B1 ;  /* 0x0000000000017941 */ /* 0x000fea0003800000 */
.L_x_118:
[----:B0----5:R-:W-:Y:S01]  /*3c10*/  FMUL R13, R19, R152 ;  /* 0x00000098130d7220 */ /* 0x021fe20000400000 */
[----:B------:R-:W-:Y:S01]  /*3c20*/  ISETP.GT.AND P0, PT, R3, RZ, P2 ;  /* 0x000000ff0300720c */ /* 0x000fe20001704270 */
[----:B------:R-:W-:Y:S02]  /*3c30*/  BSSY B1, `(.L_x_120) ;  /* 0x0000005000017945 */ /* 0x000fe40003800000 */
[----:B------:R-:W-:-:S05]  /*3c40*/  FFMA R13, R68, R153, R13 ;  /* 0x00000099440d7223 */ /* 0x000fca000000000d */
[----:B------:R0:W-:Y:S05]  /*3c50*/  @P3 STG.E desc[UR36][R4.64+0x160], R13 ;  /* 0x0001600d04003986 */ /* 0x0001ea000c101924 */
[----:B------:R-:W-:Y:S05]  /*3c60*/  @!P0 BRA `(.L_x_121) ;  /* 0x0000000000048947 */ /* 0x000fea0003800000 */
[----:B------:R0:W5:Y:S02]  /*3c70*/  LDG.E.LTC128B R19, desc[UR36][R6.64+0x164] ;  /* 0x0001642406137981 */ /* 0x000164000c1e1920 */
.L_x_121:
[----:B------:R-:W-:Y:S05]  /*3c80*/  BSYNC B1 ;  /* 0x0000000000017941 */ /* 0x000fea0003800000 */
.L_x_120:
[----:B-----5:R-:W-:Y:S01]  /*3c90*/  FMUL R2, R19, R152 ;  /* 0x0000009813027220 */ /* 0x020fe20000400000 */
[----:B------:R-:W-:Y:S01]  /*3ca0*/  ISETP.GT.AND P1, PT, R3, 0x8, P1 ;  /* 0x000000080300780c */ /* 0x000fe20000f24270 */
[----:B------:R-:W-:Y:S02]  /*3cb0*/  BSSY B1, `(.L_x_122) ;  /* 0x0000005000017945 */ /* 0x000fe40003800000 */
[----:B------:R-:W-:-:S05]  /*3cc0*/  FFMA R69, R69, R153, R2 ;  /* 0x0000009945457223 */ /* 0x000fca0000000002 */
[----:B------:R0:W-:Y:S05]  /*3cd0*/  @P0 STG.E desc[UR36][R4.64+0x164], R69 ;  /* 0x0001644504000986 */ /* 0x0001ea000c101924 */
[----:B------:R-:W-:Y:S05]  /*3ce0*/  @!P1 BRA `(.L_x_123) ;  /* 0x0000000000049947 */ /* 0x000fea0003800000 */
[----:B------:R0:W5:Y:S02]  /*3cf0*/  LDG.E.LTC128B R19, desc[UR36][R8.64+0x160] ;  /* 0x0001602408137981 */ /* 0x000164000c1e1920 */
.L_x_123:
[----:B------:R-:W-:Y:S05]  /*3d00*/  BSYNC B1 ;  /* 0x0000000000017941 */ /* 0x000fea0003800000 */
.L_x_122:
        /* <DEDUP_REMOVED lines=8> */
.L_x_125:
[----:B------:R-:W-:Y:S05]  /*3d90*/  BSYNC B1 ;  /* 0x0000000000017941 */ /* 0x000fea0003800000 */
.L_x_124:
        /* <DEDUP_REMOVED lines=8> */
.L_x_127:
[----:B------:R-:W-:Y:S05]  /*3e20*/  BSYNC B1 ;  /* 0x0000000000017941 */ /* 0x000fea0003800000 */
.L_x_126:
[----:B0----5:R-:W-:Y:S01]  /*3e30*/  FMUL R13, R19, R152 ;  /* 0x00000098130d7220 */ /* 0x021fe20000400000 */
[----:B------:R-:W-:Y:S01]  /*3e40*/  ISETP.GT.AND P2, PT, R3, RZ, P1 ;  /* 0x000000ff0300720c */ /* 0x000fe20000f44270 */
[----:B------:R-:W-:Y:S02]  /*3e50*/  BSSY B1, `(.L_x_128) ;  /* 0x0000005000017945 */ /* 0x000fe40003800000 */
[----:B------:R-:W-:-:S05]  /*3e60*/  FFMA R13, R72, R153, R13 ;  /* 0x00000099480d7223 */ /* 0x000fca000000000d */
[----:B------:R0:W-:Y:S05]  /*3e70*/  @P3 STG.E desc[UR36][R4.64+0x180], R13 ;  /* 0x0001800d04003986 */ /* 0x0001ea000c101924 */
[----:B------:R-:W-:Y:S05]  /*3e80*/  @!P2 BRA `(.L_x_129) ;  /* 0x000000000004a947 */ /* 0x000fea0003800000 */
[----:B------:R0:W5:Y:S02]  /*3e90*/  LDG.E.LTC128B R19, desc[UR36][R6.64+0x184] ;  /* 0x0001842406137981 */ /* 0x000164000c1e1920 */
.L_x_129:
[----:B------:R-:W-:Y:S05]  /*3ea0*/  BSYNC B1 ;  /* 0x0000000000017941 */ /* 0x000fea0003800000 */
.L_x_128:
[----:B-----5:R-:W-:Y:S01]  /*3eb0*/  FMUL R2, R19, R152 ;  /* 0x0000009813027220 */ /* 0x020fe20000400000 */
[----:B------:R-:W-:Y:S01]  /*3ec0*/  ISETP.GT.AND P0, PT, R3, 0x8, P0 ;  /* 0x000000080300780c */ /* 0x000fe20000704270 */
[----:B------:R-:W-:Y:S02]  /*3ed0*/  BSSY B1, `(.L_x_130) ;  /* 0x0000005000017945 */ /* 0x000fe40003800000 */
[----:B------:R-:W-:-:S05]  /*3ee0*/  FFMA R73, R73, R153, R2 ;  /* 0x0000009949497223 */ /* 0x000fca0000000002 */
[----:B------:R0:W-:Y:S05]  /*3ef0*/  @P2 STG.E desc[UR36][R4.64+0x184], R73 ;  /* 0x0001844904002986 */ /* 0x0001ea000c101924 */
[----:B------:R-:W-:Y:S05]  /*3f00*/  @!P0 BRA `(.L_x_131) ;  /* 0x0000000000048947 */ /* 0x000fea0003800000 */
[----:B------:R0:W5:Y:S02]  /*3f10*/  LDG.E.LTC128B R19, desc[UR36][R8.64+0x180] ;  /* 0x0001802408137981 */ /* 0x000164000c1e1920 */
.L_x_131:
[----:B------:R-:W-:Y:S05]  /*3f20*/  BSYNC B1 ;  /* 0x0000000000017941 */ /* 0x000fea0003800000 */
.L_x_130:
        /* <DEDUP_REMOVED lines=8> */
.L_x_133:
[----:B------:R-:W-:Y:S05]  /*3fb0*/  BSYNC B1 ;  /* 0x0000000000017941 */ /* 0x000fea0003800000 */
.L_x_132:
        /* <DEDUP_REMOVED lines=8> */
.L_x_135:
[----:B------:R-:W-:Y:S05]  /*4040*/  BSYNC B1 ;  /* 0x0000000000017941 */ /* 0x000fea0003800000 */
.L_x_134:
[----:B0----5:R-:W-:Y:S01]  /*4050*/  FMUL R13, R19, R152 ;  /* 0x00000098130d7220 */ /* 0x021fe20000400000 */
[----:B------:R-:W-:Y:S01]  /*4060*/  ISETP.GT.AND P1, PT, R3, RZ, P0 ;  /* 0x000000ff0300720c */ /* 0x000fe20000724270 */
[----:B------:R-:W-:Y:S02]  /*4070*/  BSSY B1, `(.L_x_136) ;  /* 0x0000005000017945 */ /* 0x000fe40003800000 */
[----:B------:R-:W-:-:S05]  /*4080*/  FFMA R13, R76, R153, R13 ;  /* 0x000000994c0d7223 */ /* 0x000fca000000000d */
[----:B------:R0:W-:Y:S05]  /*4090*/  @P3 STG.E desc[UR36][R4.64+0x1a0], R13 ;  /* 0x0001a00d04003986 */ /* 0x0001ea000c101924 */
[----:B------:R-:W-:Y:S05]  /*40a0*/  @!P1 BRA `(.L_x_137) ;  /* 0x0000000000049947 */ /* 0x000fea0003800000 */
[----:B------:R0:W5:Y:S02]  /*40b0*/  LDG.E.LTC128B R19, desc[UR36][R6.64+0x1a4] ;  /* 0x0001a42406137981 */ /* 0x000164000c1e1920 */
.L_x_137:
[----:B------:R-:W-:Y:S05]  /*40c0*/  BSYNC B1 ;  /* 0x0000000000017941 */ /* 0x000fea0003800000 */
.L_x_136:
[----:B-----5:R-:W-:Y:S01]  /*40d0*/  FMUL R2, R19, R152 ;  /* 0x0000009813027220 */ /* 0x020fe20000400000 */
[----:B------:R-:W-:Y:S01]  /*40e0*/  ISETP.GT.AND P2, PT, R3, 0x8, P2 ;  /* 0x000000080300780c */ /* 0x000fe20001744270 */
[----:B------:R-:W-:Y:S02]  /*40f0*/  BSSY B1, `(.L_x_138) ;  /* 0x0000005000017945 */ /* 0x000fe40003800000 */
[----:B------:R-:W-:-:S05]  /*4100*/  FFMA R77, R77, R153, R2 ;  /* 0x000000994d4d7223 */ /* 0x000fca0000000002 */
[----:B------:R0:W-:Y:S05]  /*4110*/  @P1 STG.E desc[UR36][R4.64+0x1a4], R77 ;  /* 0x0001a44d04001986 */ /* 0x0001ea000c101924 */
[----:B------:R-:W-:Y:S05]  /*4120*/  @!P2 BRA `(.L_x_139) ;  /* 0x000000000004a947 */ /* 0x000fea0003800000 */
[----:B------:R0:W5:Y:S02]  /*4130*/  LDG.E.LTC128B R19, desc[UR36][R8.64+0x1a0] ;  /* 0x0001a02408137981 */ /* 0x000164000c1e1920 */
.L_x_139:
[----:B------:R-:W-:Y:S05]  /*4140*/  BSYNC B1 ;  /* 0x0000000000017941 */ /* 0x000fea0003800000 */
.L_x_138:
        /* <DEDUP_REMOVED lines=8> */
.L_x_141:
[----:B------:R-:W-:Y:S05]  /*41d0*/  BSYNC B1 ;  /* 0x0000000000017941 */ /* 0x000fea0003800000 */
.L_x_140:
        /* <DEDUP_REMOVED lines=8> */
.L_x_143:
[----:B------:R-:W-:Y:S05]  /*4260*/  BSYNC B1 ;  /* 0x0000000000017941 */ /* 0x000fea0003800000 */
.L_x_142:
[----:B0----5:R-:W-:Y:S01]  /*4270*/  FMUL R13, R19, R152 ;  /* 0x00000098130d7220 */ /* 0x021fe20000400000 */
[----:B------:R-:W-:Y:S01]  /*4280*/  ISETP.GT.AND P0, PT, R3, RZ, P2 ;  /* 0x000000ff0300720c */ /* 0x000fe20001704270 */
[----:B------:R-:W-:Y:S02]  /*4290*/  BSSY B1, `(.L_x_144) ;  /* 0x0000005000017945 */ /* 0x000fe40003800000 */
[----:B------:R-:W-:-:S05]  /*42a0*/  FFMA R13, R80, R153, R13 ;  /* 0x00000099500d7223 */ /* 0x000fca000000000d */
[----:B------:R0:W-:Y:S05]  /*42b0*/  @P3 STG.E desc[UR36][R4.64+0x1c0], R13 ;  /* 0x0001c00d04003986 */ /* 0x0001ea000c101924 */
[----:B------:R-:W-:Y:S05]  /*42c0*/  @!P0 BRA `(.L_x_145) ;  /* 0x0000000000048947 */ /* 0x000fea0003800000 */
[----:B------:R0:W5:Y:S02]  /*42d0*/  LDG.E.LTC128B R19, desc[UR36][R6.64+0x1c4] ;  /* 0x0001c42406137981 */ /* 0x000164000c1e1920 */
.L_x_145:
[----:B------:R-:W-:Y:S05]  /*42e0*/  BSYNC B1 ;  /* 0x0000000000017941 */ /* 0x000fea0003800000 */
.L_x_144:
[----:B-----5:R-:W-:Y:S01]  /*42f0*/  FMUL R2, R19, R152 ;  /* 0x0000009813027220 */ /* 0x020fe20000400000 */
[----:B------:R-:W-:Y:S01]  /*4300*/  ISETP.GT.AND P1, PT, R3, 0x8, P1 ;  /* 0x000000080300780c */ /* 0x000fe20000f24270 */
[----:B------:R-:W-:Y:S02]  /*4310*/  BSSY B1, `(.L_x_146) ;  /* 0x0000005000017945 */ /* 0x000fe40003800000 */
[----:B------:R-:W-:-:S05]  /*4320*/  FFMA R81, R81, R153, R2 ;  /* 0x0000009951517223 */ /* 0x000fca0000000002 */
[----:B------:R0:W-:Y:S05]  /*4330*/  @P0 STG.E desc[UR36][R4.64+0x1c4], R81 ;  /* 0x0001c45104000986 */ /* 0x0001ea000c101924 */
[----:B------:R-:W-:Y:S05]  /*4340*/  @!P1 BRA `(.L_x_147) ;  /* 0x0000000000049947 */ /* 0x000fea0003800000 */
[----:B------:R0:W5:Y:S02]  /*4350*/  LDG.E.LTC128B R19, desc[UR36][R8.64+0x1c0] ;  /* 0x0001c02408137981 */ /* 0x000164000c1e1920 */
.L_x_147:
[----:B------:R-:W-:Y:S05]  /*4360*/  BSYNC B1 ;  /* 0x0000000000017941 */ /* 0x000fea0003800000 */
.L_x_146:
        /* <DEDUP_REMOVED lines=8> */
.L_x_149:
[----:B------:R-:W-:Y:S05]  /*43f0*/  BSYNC B1 ;  /* 0x0000000000017941 */ /* 0x000fea0003800000 */
.L_x_148:
        /* <DEDUP_REMOVED lines=8> */
.L_x_151:
[----:B------:R-:W-:Y:S05]  /*4480*/  BSYNC B1 ;  /* 0x0000000000017941 */ /* 0x000fea0003800000 */
.L_x_150:
[----:B0----5:R-:W-:Y:S01]  /*4490*/  FMUL R13, R19, R152 ;  /* 0x00000098130d7220 */ /* 0x021fe20000400000 */
[----:B------:R-:W-:Y:S01]  /*44a0*/  ISETP.GT.AND P2, PT, R3, RZ, P1 ;  /* 0x000000ff0300720c */ /* 0x000fe20000f44270 */
[----:B------:R-:W-:Y:S02]  /*44b0*/  BSSY B1, `(.L_x_152) ;  /* 0x0000005000017945 */ /* 0x000fe40003800000 */
[----:B------:R-:W-:-:S05]  /*44c0*/  FFMA R13, R84, R153, R13 ;  /* 0x00000099540d7223 */ /* 0x000fca000000000d */
[----:B------:R0:W-:Y:S05]  /*44d0*/  @P3 STG.E desc[UR36][R4.64+0x1e0], R13 ;  /* 0x0001e00d04003986 */ /* 0x0001ea000c101924 */
[----:B------:R-:W-:Y:S05]  /*44e0*/  @!P2 BRA `(.L_x_153) ;  /* 0x000000000004a947 */ /* 0x000fea0003800000 */
[----:B------:R0:W5:Y:S02]  /*44f0*/  LDG.E.LTC128B R19, desc[UR36][R6.64+0x1e4] ;  /* 0x0001e42406137981 */ /* 0x000164000c1e1920 */
.L_x_153:
[----:B------:R-:W-:Y:S05]  /*4500*/  BSYNC B1 ;  /* 0x0000000000017941 */ /* 0x000fea0003800000 */
.L_x_152:
[----:B-----5:R-:W-:Y:S01]  /*4510*/  FMUL R2, R19, R152 ;  /* 0x0000009813027220 */ /* 0x020fe20000400000 */
[----:B------:R-:W-:Y:S01]  /*4520*/  ISETP.GT.AND P0, PT, R3, 0x8, P0 ;  /* 0x000000080300780c */ /* 0x000fe20000704270 */
[----:B------:R-:W-:Y:S02]  /*4530*/  BSSY B1, `(.L_x_154) ;  /* 0x0000005000017945 */ /* 0x000fe40003800000 */
[----:B------:R-:W-:-:S05]  /*4540*/  FFMA R85, R85, R153, R2 ;  /* 0x0000009955557223 */ /* 0x000fca0000000002 */
[----:B------:R0:W-:Y:S05]  /*4550*/  @P2 STG.E desc[UR36][R4.64+0x1e4], R85 ;  /* 0x0001e45504002986 */ /* 0x0001ea000c101924 */
[----:B------:R-:W-:Y:S05]  /*4560*/  @!P0 BRA `(.L_x_155) ;  /* 0x0000000000048947 */ /* 0x000fea0003800000 */
[----:B------:R0:W5:Y:S02]  /*4570*/  LDG.E.LTC128B R19, desc[UR36][R8.64+0x1e0] ;  /* 0x0001e02408137981 */ /* 0x000164000c1e1920 */
.L_x_155:
[----:B------:R-:W-:Y:S05]  /*4580*/  BSYNC B1 ;  /* 0x0000000000017941 */ /* 0x000fea0003800000 */
.L_x_154:
        /* <DEDUP_REMOVED lines=8> */
.L_x_157:
[----:B------:R-:W-:Y:S05]  /*4610*/  BSYNC B1 ;  /* 0x0000000000017941 */ /* 0x000fea0003800000 */
.L_x_156:
        /* <DEDUP_REMOVED lines=8> */
.L_x_159:
[----:B------:R-:W-:Y:S05]  /*46a0*/  BSYNC B1 ;  /* 0x0000000000017941 */ /* 0x000fea0003800000 */
.L_x_158:
[----:B0----5:R-:W-:Y:S01]  /*46b0*/  FMUL R13, R19, R152 ;  /* 0x00000098130d7220 */ /* 0x021fe20000400000 */
[----:B------:R-:W-:Y:S01]  /*46c0*/  ISETP.GT.AND P1, PT, R3, RZ, P0 ;  /* 0x000000ff0300720c */ /* 0x000fe20000724270 */
[----:B------:R-:W-:Y:S02]  /*46d0*/  BSSY B1, `(.L_x_160) ;  /* 0x0000005000017945 */ /* 0x000fe40003800000 */
[----:B------:R-:W-:-:S05]  /*46e0*/  FFMA R13, R88, R153, R13 ;  /* 0x00000099580d7223 */ /* 0x000fca000000000d */
[----:B------:R0:W-:Y:S05]  /*46f0*/  @P3 STG.E desc[UR36][R4.64+0x200], R13 ;  /* 0x0002000d04003986 */ /* 0x0001ea000c101924 */
[----:B------:R-:W-:Y:S05]  /*4700*/  @!P1 BRA `(.L_x_161) ;  /* 0x0000000000049947 */ /* 0x000fea0003800000 */
[----:B------:R0:W5:Y:S02]  /*4710*/  LDG.E.LTC128B R19, desc[UR36][R6.64+0x204] ;  /* 0x0002042406137981 */ /* 0x000164000c1e1920 */
.L_x_161:
[----:B------:R-:W-:Y:S05]  /*4720*/  BSYNC B1 ;  /* 0x0000000000017941 */ /* 0x000fea0003800000 */
.L_x_160:
[----:B-----5:R-:W-:Y:S01]  /*4730*/  FMUL R2, R19, R152 ;  /* 0x0000009813027220 */ /* 0x020fe20000400000 */
[----:B------:R-:W-:Y:S01]  /*4740*/  ISETP.GT.AND P2, PT, R3, 0x8, P2 ;  /* 0x000000080300780c */ /* 0x000fe20001744270 */
[----:B------:R-:W-:Y:S02]  /*4750*/  BSSY B1, `(.L_x_162) ;  /* 0x0000005000017945 */ /* 0x000fe40003800000 */
[----:B------:R-:W-:-:S05]  /*4760*/  FFMA R89, R89, R153, R2 ;  /* 0x0000009959597223 */ /* 0x000fca0000000002 */
[----:B------:R0:W-:Y:S05]  /*4770*/  @P1 STG.E desc[UR36][R4.64+0x204], R89 ;  /* 0x0002045904001986 */ /* 0x0001ea000c101924 */
[----:B------:R-:W-:Y:S05]  /*4780*/  @!P2 BRA `(.L_x_163) ;  /* 0x000000000004a947 */ /* 0x000fea0003800000 */
[----:B------:R0:W5:Y:S02]  /*4790*/  LDG.E.LTC128B R19, desc[UR36][R8.64+0x200] ;  /* 0x0002002408137981 */ /* 0x000164000c1e1920 */
.L_x_163:
[----:B------:R-:W-:Y:S05]  /*47a0*/  BSYNC B1 ;  /* 0x0000000000017941 */ /* 0x000fea0003800000 */
.L_x_162:
        /* <DEDUP_REMOVED lines=8> */
.L_x_165:
[----:B------:R-:W-:Y:S05]  /*4830*/  BSYNC B1 ;  /* 0x0000000000017941 */ /* 0x000fea0003800000 */
.L_x_164:
        /* <DEDUP_REMOVED lines=8> */
.L_x_167:
[----:B------:R-:W-:Y:S05]  /*48c0*/  BSYNC B1 ;  /* 0x0000000000017941 */ /* 0x000fea0003800000 */
.L_x_166:
[----:B0----5:R-:W-:Y:S01]  /*48d0*/  FMUL R13, R19, R152 ;  /* 0x00000098130d7220 */ /* 0x021fe20000400000 */
[----:B------:R-:W-:Y:S01]  /*48e0*/  ISETP.GT.AND P0, PT, R3, RZ, P2 ;  /* 0x000000ff0300720c */ /* 0x000fe20001704270 */
[----:B------:R-:W-:Y:S02]  /*48f0*/  BSSY B1, `(.L_x_168) ;  /* 0x0000005000017945 */ /* 0x000fe40003800000 */
[----:B------:R-:W-:-:S05]  /*4900*/  FFMA R13, R92, R153, R13 ;  /* 0x000000995c0d7223 */ /* 0x000fca000000000d */
[----:B------:R0:W-:Y:S05]  /*4910*/  @P3 STG.E desc[UR36][R4.64+0x220], R13 ;  /* 0x0002200d04003986 */ /* 0x0001ea000c101924 */
[----:B------:R-:W-:Y:S05]  /*4920*/  @!P0 BRA `(.L_x_169) ;  /* 0x0000000000048947 */ /* 0x000fea0003800000 */
[----:B------:R0:W5:Y:S02]  /*4930*/  LDG.E.LTC128B R19, desc[UR36][R6.64+0x224] ;  /* 0x0002242406137981 */ /* 0x000164000c1e1920 */
.L_x_169:
[----:B------:R-:W-:Y:S05]  /*4940*/  BSYNC B1 ;  /* 0x0000000000017941 */ /* 0x000fea0003800000 */
.L_x_168:
[----:B-----5:R-:W-:Y:S01]  /*4950*/  FMUL R2, R19, R152 ;  /* 0x0000009813027220 */ /* 0x020fe20000400000 */
[----:B------:R-:W-:Y:S01]  /*4960*/  ISETP.GT.AND P1, PT, R3, 0x8, P1 ;  /* 0x000000080300780c */ /* 0x000fe20000f24270 */
[----:B------:R-:W-:Y:S02]  /*4970*/  BSSY B1, `(.L_x_170) ;  /* 0x0000005000017945 */ /* 0x000fe40003800000 */
[----:B------:R-:W-:-:S05]  /*4980*/  FFMA R93, R93, R153, R2 ;  /* 0x000000995d5d7223 */ /* 0x000fca0000000002 */
[----:B------:R0:W-:Y:S05]  /*4990*/  @P0 STG.E desc[UR36][R4.64+0x224], R93 ;  /* 0x0002245d04000986 */ /* 0x0001ea000c101924 */
[----:B------:R-:W-:Y:S05]  /*49a0*/  @!P1 BRA `(.L_x_171) ;  /* 0x0000000000049947 */ /* 0x000fea0003800000 */
[----:B------:R0:W5:Y:S02]  /*49b0*/  LDG.E.LTC128B R19, desc[UR36][R8.64+0x220] ;  /* 0x0002202408137981 */ /* 0x000164000c1e1920 */
.L_x_171:
[----:B------:R-:W-:Y:S05]  /*49c0*/  BSYNC B1 ;  /* 0x0000000000017941 */ /* 0x000fea0003800000 */
.L_x_170:
        /* <DEDUP_REMOVED lines=8> */
.L_x_173:
[----:B------:R-:W-:Y:S05]  /*4a50*/  BSYNC B1 ;  /* 0x0000000000017941 */ /* 0x000fea0003800000 */
.L_x_172:
        /* <DEDUP_REMOVED lines=8> */
.L_x_175:
[----:B------:R-:W-:Y:S05]  /*4ae0*/  BSYNC B1 ;  /* 0x0000000000017941 */ /* 0x000fea0003800000 */
.L_x_174:
[----:B0----5:R-:W-:Y:S01]  /*4af0*/  FMUL R13, R19, R152 ;  /* 0x00000098130d7220 */ /* 0x021fe20000400000 */
[----:B------:R-:W-:Y:S01]  /*4b00*/  ISETP.GT.AND P2, PT, R3, RZ, P1 ;  /* 0x000000ff0300720c */ /* 0x000fe20000f44270 */
[----:B------:R-:W-:Y:S02]  /*4b10*/  BSSY B1, `(.L_x_176) ;  /* 0x0000005000017945 */ /* 0x000fe40003800000 */
[----:B------:R-:W-:-:S05]  /*4b20*/  FFMA R13, R96, R153, R13 ;  /* 0x00000099600d7223 */ /* 0x000fca000000000d */
[----:B------:R0:W-:Y:S05]  /*4b30*/  @P3 STG.E desc[UR36][R4.64+0x240], R13 ;  /* 0x0002400d04003986 */ /* 0x0001ea000c101924 */
[----:B------:R-:W-:Y:S05]  /*4b40*/  @!P2 BRA `(.L_x_177) ;  /* 0x000000000004a947 */ /* 0x000fea0003800000 */
[----:B------:R0:W5:Y:S02]  /*4b50*/  LDG.E.LTC128B R19, desc[UR36][R6.64+0x244] ;  /* 0x0002442406137981 */ /* 0x000164000c1e1920 */
.L_x_177:
[----:B------:R-:W-:Y:S05]  /*4b60*/  BSYNC B1 ;  /* 0x0000000000017941 */ /* 0x000fea0003800000 */
.L_x_176:
[----:B-----5:R-:W-:Y:S01]  /*4b70*/  FMUL R2, R19, R152 ;  /* 0x0000009813027220 */ /* 0x020fe20000400000 */
[----:B------:R-:W-:Y:S01]  /*4b80*/  ISETP.GT.AND P0, PT, R3, 0x8, P0 ;  /* 0x000000080300780c */ /* 0x000fe20000704270 */
[----:B------:R-:W-:Y:S02]  /*4b90*/  BSSY B1, `(.L_x_178) ;  /* 0x0000005000017945 */ /* 0x000fe40003800000 */
[----:B------:R-:W-:-:S05]  /*4ba0*/  FFMA R97, R97, R153, R2 ;  /* 0x0000009961617223 */ /* 0x000fca0000000002 */
[----:B------:R0:W-:Y:S05]  /*4bb0*/  @P2 STG.E desc[UR36][R4.64+0x244], R97 ;  /* 0x0002446104002986 */ /* 0x0001ea000c101924 */
[----:B------:R-:W-:Y:S05]  /*4bc0*/  @!P0 BRA `(.L_x_179) ;  /* 0x0000000000048947 */ /* 0x000fea0003800000 */
[----:B------:R0:W5:Y:S02]  /*4bd0*/  LDG.E.LTC128B R19, desc[UR36][R8.64+0x240] ;  /* 0x0002402408137981 */ /* 0x000164000c1e1920 */
.L_x_179:
[----:B------:R-:W-:Y:S05]  /*4be0*/  BSYNC B1 ;  /* 0x0000000000017941 */ /* 0x000fea0003800000 */
.L_x_178:
        /* <DEDUP_REMOVED lines=8> */
.L_x_181:
[----:B------:R-:W-:Y:S05]  /*4c70*/  BSYNC B1 ;  /* 0x0000000000017941 */ /* 0x000fea0003800000 */
.L_x_180:
        /* <DEDUP_REMOVED lines=8> */
.L_x_183:
[----:B------:R-:W-:Y:S05]  /*4d00*/  BSYNC B1 ;  /* 0x0000000000017941 */ /* 0x000fea0003800000 */
.L_x_182:
[----:B0----5:R-:W-:Y:S01]  /*4d10*/  FMUL R13, R19, R152 ;  /* 0x00000098130d7220 */ /* 0x021fe20000400000 */
[----:B------:R-:W-:Y:S01]  /*4d20*/  ISETP.GT.AND P1, PT, R3, RZ, P0 ;  /* 0x000000ff0300720c */ /* 0x000fe20000724270 */
[----:B------:R-:W-:Y:S02]  /*4d30*/  BSSY B1, `(.L_x_184) ;  /* 0x0000005000017945 */ /* 0x000fe40003800000 */
[----:B------:R-:W-:-:S05]  /*4d40*/  FFMA R13, R100, R153, R13 ;  /* 0x00000099640d7223 */ /* 0x000fca000000000d */
[----:B------:R0:W-:Y:S05]  /*4d50*/  @P3 STG.E desc[UR36][R4.64+0x260], R13 ;  /* 0x0002600d04003986 */ /* 0x0001ea000c101924 */
[----:B------:R-:W-:Y:S05]  /*4d60*/  @!P1 BRA `(.L_x_185) ;  /* 0x0000000000049947 */ /* 0x000fea0003800000 */
[----:B------:R0:W5:Y:S02]  /*4d70*/  LDG.E.LTC128B R19, desc[UR36][R6.64+0x264] ;  /* 0x0002642406137981 */ /* 0x000164000c1e1920 */
.L_x_185:
[----:B------:R-:W-:Y:S05]  /*4d80*/  BSYNC B1 ;  /* 0x0000000000017941 */ /* 0x000fea0003800000 */
.L_x_184:
[----:B-----5:R-:W-:Y:S01]  /*4d90*/  FMUL R2, R19, R152 ;  /* 0x0000009813027220 */ /* 0x020fe20000400000 */
[----:B------:R-:W-:Y:S01]  /*4da0*/  ISETP.GT.AND P2, PT, R3, 0x8, P2 ;  /* 0x000000080300780c */ /* 0x000fe20001744270 */
[----:B------:R-:W-:Y:S02]  /*4db0*/  BSSY B1, `(.L_x_186) ;  /* 0x0000005000017945 */ /* 0x000fe40003800000 */
[----:B------:R-:W-:-:S05]  /*4dc0*/  FFMA R101, R101, R153, R2 ;  /* 0x0000009965657223 */ /* 0x000fca0000000002 */
[----:B------:R0:W-:Y:S05]  /*4dd0*/  @P1 STG.E desc[UR36][R4.64+0x264], R101 ;  /* 0x0002646504001986 */ /* 0x0001ea000c101924 */
[----:B------:R-:W-:Y:S05]  /*4de0*/  @!P2 BRA `(.L_x_187) ;  /* 0x000000000004a947 */ /* 0x000fea0003800000 */
[----:B------:R0:W5:Y:S02]  /*4df0*/  LDG.E.LTC128B R19, desc[UR36][R8.64+0x260] ;  /* 0x0002602408137981 */ /* 0x000164000c1e1920 */
.L_x_187:
[----:B------:R-:W-:Y:S05]  /*4e00*/  BSYNC B1 ;  /* 0x0000000000017941 */ /* 0x000fea0003800000 */
.L_x_186:
        /* <DEDUP_REMOVED lines=8> */
.L_x_189:
[----:B------:R-:W-:Y:S05]  /*4e90*/  BSYNC B1 ;  /* 0x0000000000017941 */ /* 0x000fea0003800000 */
.L_x_188:
        /* <DEDUP_REMOVED lines=8> */
.L_x_191:
[----:B------:R-:W-:Y:S05]  /*4f20*/  BSYNC B1 ;  /* 0x0000000000017941 */ /* 0x000fea0003800000 */
.L_x_190:
[----:B0----5:R-:W-:Y:S01]  /*4f30*/  FMUL R13, R19, R152 ;  /* 0x00000098130d7220 */ /* 0x021fe20000400000 */
[----:B------:R-:W-:Y:S01]  /*4f40*/  ISETP.GT.AND P0, PT, R3, RZ, P2 ;  /* 0x000000ff0300720c */ /* 0x000fe20001704270 */
[----:B------:R-:W-:Y:S02]  /*4f50*/  BSSY B1, `(.L_x_192) ;  /* 0x0000005000017945 */ /* 0x000fe40003800000 */
[----:B------:R-:W-:-:S05]  /*4f60*/  FFMA R13, R104, R153, R13 ;  /* 0x00000099680d7223 */ /* 0x000fca000000000d */
[----:B------:R0:W-:Y:S05]  /*4f70*/  @P3 STG.E desc[UR36][R4.64+0x280], R13 ;  /* 0x0002800d04003986 */ /* 0x0001ea000c101924 */
[----:B------:R-:W-:Y:S05]  /*4f80*/  @!P0 BRA `(.L_x_193) ;  /* 0x0000000000048947 */ /* 0x000fea0003800000 */
[----:B------:R0:W5:Y:S02]  /*4f90*/  LDG.E.LTC128B R19, desc[UR36][R6.64+0x284] ;  /* 0x0002842406137981 */ /* 0x000164000c1e1920 */
.L_x_193:
[----:B------:R-:W-:Y:S05]  /*4fa0*/  BSYNC B1 ;  /* 0x0000000000017941 */ /* 0x000fea0003800000 */
.L_x_192:
[----:B-----5:R-:W-:Y:S01]  /*4fb0*/  FMUL R2, R19, R152 ;  /* 0x0000009813027220 */ /* 0x020fe20000400000 */
[----:B------:R-:W-:Y:S01]  /*4fc0*/  ISETP.GT.AND P1, PT, R3, 0x8, P1 ;  /* 0x000000080300780c */ /* 0x000fe20000f24270 */
[----:B------:R-:W-:Y:S02]  /*4fd0*/  BSSY B1, `(.L_x_194) ;  /* 0x0000005000017945 */ /* 0x000fe40003800000 */
[----:B------:R-:W-:-:S05]  /*4fe0*/  FFMA R105, R105, R153, R2 ;  /* 0x0000009969697223 */ /* 0x000fca0000000002 */
[----:B------:R0:W-:Y:S05]  /*4ff0*/  @P0 STG.E desc[UR36][R4.64+0x284], R105 ;  /* 0x0002846904000986 */ /* 0x0001ea000c101924 */
[----:B------:R-:W-:Y:S05]  /*5000*/  @!P1 BRA `(.L_x_195) ;  /* 0x0000000000049947 */ /* 0x000fea0003800000 */
[----:B------:R0:W5:Y:S02]  /*5010*/  LDG.E.LTC128B R19, desc[UR36][R8.64+0x280] ;  /* 0x0002802408137981 */ /* 0x000164000c1e1920 */
.L_x_195:
[----:B------:R-:W-:Y:S05]  /*5020*/  BSYNC B1 ;  /* 0x0000000000017941 */ /* 0x000fea0003800000 */
.L_x_194:
        /* <DEDUP_REMOVED lines=8> */
.L_x_197:
[----:B------:R-:W-:Y:S05]  /*50b0*/  BSYNC B1 ;  /* 0x0000000000017941 */ /* 0x000fea0003800000 */
.L_x_196:
        /* <DEDUP_REMOVED lines=8> */
.L_x_199:
[----:B------:R-:W-:Y:S05]  /*5140*/  BSYNC B1 ;  /* 0x0000000000017941 */ /* 0x000fea0003800000 */
.L_x_198:
[----:B0----5:R-:W-:Y:S01]  /*5150*/  FMUL R13, R19, R152 ;  /* 0x00000098130d7220 */ /* 0x021fe20000400000 */
[----:B------:R-:W-:Y:S01]  /*5160*/  ISETP.GT.AND P2, PT, R3, RZ, P1 ;  /* 0x000000ff0300720c */ /* 0x000fe20000f44270 */
[----:B------:R-:W-:Y:S02]  /*5170*/  BSSY B1, `(.L_x_200) ;  /* 0x0000005000017945 */ /* 0x000fe40003800000 */
[----:B------:R-:W-:-:S05]  /*5180*/  FFMA R13, R108, R153, R13 ;  /* 0x000000996c0d7223 */ /* 0x000fca000000000d */
[----:B------:R0:W-:Y:S05]  /*5190*/  @P3 STG.E desc[UR36][R4.64+0x2a0], R13 ;  /* 0x0002a00d04003986 */ /* 0x0001ea000c101924 */
[----:B------:R-:W-:Y:S05]  /*51a0*/  @!P2 BRA `(.L_x_201) ;  /* 0x000000000004a947 */ /* 0x000fea0003800000 */
[----:B------:R0:W5:Y:S02]  /*51b0*/  LDG.E.LTC128B R19, desc[UR36][R6.64+0x2a4] ;  /* 0x0002a42406137981 */ /* 0x000164000c1e1920 */
.L_x_201:
[----:B------:R-:W-:Y:S05]  /*51c0*/  BSYNC B1 ;  /* 0x0000000000017941 */ /* 0x000fea0003800000 */
.L_x_200:
[----:B-----5:R-:W-:Y:S01]  /*51d0*/  FMUL R2, R19, R152 ;  /* 0x0000009813027220 */ /* 0x020fe20000400000 */
[----:B------:R-:W-:Y:S01]  /*51e0*/  ISETP.GT.AND P0, PT, R3, 0x8, P0 ;  /* 0x000000080300780c */ /* 0x000fe20000704270 */
[----:B------:R-:W-:Y:S02]  /*51f0*/  BSSY B1, `(.L_x_202) ;  /* 0x0000005000017945 */ /* 0x000fe40003800000 */
[----:B------:R-:W-:-:S05]  /*5200*/  FFMA R109, R109, R153, R2 ;  /* 0x000000996d6d7223 */ /* 0x000fca0000000002 */
[----:B------:R0:W-:Y:S05]  /*5210*/  @P2 STG.E desc[UR36][R4.64+0x2a4], R109 ;  /* 0x0002a46d04002986 */ /* 0x0001ea000c101924 */
[----:B------:R-:W-:Y:S05]  /*5220*/  @!P0 BRA `(.L_x_203) ;  /* 0x0000000000048947 */ /* 0x000fea0003800000 */
[----:B------:R0:W5:Y:S02]  /*5230*/  LDG.E.LTC128B R19, desc[UR36][R8.64+0x2a0] ;  /* 0x0002a02408137981 */ /* 0x000164000c1e1920 */
.L_x_203:
[----:B------:R-:W-:Y:S05]  /*5240*/  BSYNC B1 ;  /* 0x0000000000017941 */ /* 0x000fea0003800000 */
.L_x_202:
        /* <DEDUP_REMOVED lines=8> */
.L_x_205:
[----:B------:R-:W-:Y:S05]  /*52d0*/  BSYNC B1 ;  /* 0x0000000000017941 */ /* 0x000fea0003800000 */
.L_x_204:
        /* <DEDUP_REMOVED lines=8> */
.L_x_207:
[----:B------:R-:W-:Y:S05]  /*5360*/  BSYNC B1 ;  /* 0x0000000000017941 */ /* 0x000fea0003800000 */
.L_x_206:
[----:B0----5:R-:W-:Y:S01]  /*5370*/  FMUL R13, R19, R152 ;  /* 0x00000098130d7220 */ /* 0x021fe20000400000 */
[----:B------:R-:W-:Y:S01]  /*5380*/  ISETP.GT.AND P1, PT, R3, RZ, P0 ;  /* 0x000000ff0300720c */ /* 0x000fe20000724270 */
[----:B------:R-:W-:Y:S02]  /*5390*/  BSSY B1, `(.L_x_208) ;  /* 0x0000005000017945 */ /* 0x000fe40003800000 */
[----:B------:R-:W-:-:S05]  /*53a0*/  FFMA R13, R112, R153, R13 ;  /* 0x00000099700d7223 */ /* 0x000fca000000000d */
[----:B------:R0:W-:Y:S05]  /*53b0*/  @P3 STG.E desc[UR36][R4.64+0x2c0], R13 ;  /* 0x0002c00d04003986 */ /* 0x0001ea000c101924 */
[----:B------:R-:W-:Y:S05]  /*53c0*/  @!P1 BRA `(.L_x_209) ;  /* 0x0000000000049947 */ /* 0x000fea0003800000 */
[----:B------:R0:W5:Y:S02]  /*53d0*/  LDG.E.LTC128B R19, desc[UR36][R6.64+0x2c4] ;  /* 0x0002c42406137981 */ /* 0x000164000c1e1920 */
.L_x_209:
[----:B------:R-:W-:Y:S05]  /*53e0*/  BSYNC B1 ;  /* 0x0000000000017941 */ /* 0x000fea0003800000 */
.L_x_208:
[----:B-----5:R-:W-:Y:S01]  /*53f0*/  FMUL R2, R19, R152 ;  /* 0x0000009813027220 */ /* 0x020fe20000400000 */
[----:B------:R-:W-:Y:S01]  /*5400*/  ISETP.GT.AND P2, PT, R3, 0x8, P2 ;  /* 0x000000080300780c */ /* 0x000fe20001744270 */
[----:B------:R-:W-:Y:S02]  /*5410*/  BSSY B1, `(.L_x_210) ;  /* 0x0000005000017945 */ /* 0x000fe40003800000 */
[----:B------:R-:W-:-:S05]  /*5420*/  FFMA R113, R113, R153, R2 ;  /* 0x0000009971717223 */ /* 0x000fca0000000002 */
[----:B------:R0:W-:Y:S05]  /*5430*/  @P1 STG.E desc[UR36][R4.64+0x2c4], R113 ;  /* 0x0002c47104001986 */ /* 0x0001ea000c101924 */
[----:B------:R-:W-:Y:S05]  /*5440*/  @!P2 BRA `(.L_x_211) ;  /* 0x000000000004a947 */ /* 0x000fea0003800000 */
[----:B------:R0:W5:Y:S02]  /*5450*/  LDG.E.LTC128B R19, desc[UR36][R8.64+0x2c0] ;  /* 0x0002c02408137981 */ /* 0x000164000c1e1920 */
.L_x_211:
[----:B------:R-:W-:Y:S05]  /*5460*/  BSYNC B1 ;  /* 0x0000000000017941 */ /* 0x000fea0003800000 */
.L_x_210:
        /* <DEDUP_REMOVED lines=8> */
.L_x_213:
[----:B------:R-:W-:Y:S05]  /*54f0*/  BSYNC B1 ;  /* 0x0000000000017941 */ /* 0x000fea0003800000 */
.L_x_212:
        /* <DEDUP_REMOVED lines=8> */
.L_x_215:
[----:B------:R-:W-:Y:S05]  /*5580*/  BSYNC B1 ;  /* 0x0000000000017941 */ /* 0x000fea0003800000 */
.L_x_214:
[----:B0----5:R-:W-:Y:S01]  /*5590*/  FMUL R13, R19, R152 ;  /* 0x00000098130d7220 */ /* 0x021fe20000400000 */
[----:B------:R-:W-:Y:S01]  /*55a0*/  ISETP.GT.AND P0, PT, R3, RZ, P2 ;  /* 0x000000ff0300720c */ /* 0x000fe20001704270 */
[----:B------:R-:W-:Y:S02]  /*55b0*/  BSSY B1, `(.L_x_216) ;  /* 0x0000005000017945 */ /* 0x000fe40003800000 */
[----:B------:R-:W-:-:S05]  /*55c0*/  FFMA R13, R116, R153, R13 ;  /* 0x00000099740d7223 */ /* 0x000fca000000000d */
[----:B------:R0:W-:Y:S05]  /*55d0*/  @P3 STG.E desc[UR36][R4.64+0x2e0], R13 ;  /* 0x0002e00d04003986 */ /* 0x0001ea000c101924 */
[----:B------:R-:W-:Y:S05]  /*55e0*/  @!P0 BRA `(.L_x_217) ;  /* 0x0000000000048947 */ /* 0x000fea0003800000 */
[----:B------:R0:W5:Y:S02]  /*55f0*/  LDG.E.LTC128B R19, desc[UR36][R6.64+0x2e4] ;  /* 0x0002e42406137981 */ /* 0x000164000c1e1920 */
.L_x_217:
[----:B------:R-:W-:Y:S05]  /*5600*/  BSYNC B1 ;  /* 0x0000000000017941 */ /* 0x000fea0003800000 */
.L_x_216:
[----:B-----5:R-:W-:Y:S01]  /*5610*/  FMUL R2, R19, R152 ;  /* 0x0000009813027220 */ /* 0x020fe20000400000 */
[----:B------:R-:W-:Y:S01]  /*5620*/  ISETP.GT.AND P1, PT, R3, 0x8, P1 ;  /* 0x000000080300780c */ /* 0x000fe20000f24270 */
[----:B------:R-:W-:Y:S02]  /*5630*/  BSSY B1, `(.L_x_218) ;  /* 0x0000005000017945 */ /* 0x000fe40003800000 */
[----:B------:R-:W-:-:S05]  /*5640*/  FFMA R117, R117, R153, R2 ;  /* 0x0000009975757223 */ /* 0x000fca0000000002 */
[----:B------:R0:W-:Y:S05]  /*5650*/  @P0 STG.E desc[UR36][R4.64+0x2e4], R117 ;  /* 0x0002e47504000986 */ /* 0x0001ea000c101924 */
[----:B------:R-:W-:Y:S05]  /*5660*/  @!P1 BRA `(.L_x_219) ;  /* 0x0000000000049947 */ /* 0x000fea0003800000 */
[----:B------:R0:W5:Y:S02]  /*5670*/  LDG.E.LTC128B R19, desc[UR36][R8.64+0x2e0] ;  /* 0x0002e02408137981 */ /* 0x000164000c1e1920 */
.L_x_219:
[----:B------:R-:W-:Y:S05]  /*5680*/  BSYNC B1 ;  /* 0x0000000000017941 */ /* 0x000fea0003800000 */
.L_x_218:
        /* <DEDUP_REMOVED lines=8> */
.L_x_221:
[----:B------:R-:W-:Y:S05]  /*5710*/  BSYNC B1 ;  /* 0x0000000000017941 */ /* 0x000fea0003800000 */
.L_x_220:
        /* <DEDUP_REMOVED lines=8> */
.L_x_223:
[----:B------:R-:W-:Y:S05]  /*57a0*/  BSYNC B1 ;  /* 0x0000000000017941 */ /* 0x000fea0003800000 */
.L_x_222:
[----:B0----5:R-:W-:Y:S01]  /*57b0*/  FMUL R13, R19, R152 ;  /* 0x00000098130d7220 */ /* 0x021fe20000400000 */
[----:B------:R-:W-:Y:S01]  /*57c0*/  ISETP.GT.AND P2, PT, R3, RZ, P1 ;  /* 0x000000ff0300720c */ /* 0x000fe20000f44270 */
[----:B------:R-:W-:Y:S02]  /*57d0*/  BSSY B1, `(.L_x_224) ;  /* 0x0000005000017945 */ /* 0x000fe40003800000 */
[----:B------:R-:W-:-:S05]  /*57e0*/  FFMA R13, R120, R153, R13 ;  /* 0x00000099780d7223 */ /* 0x000fca000000000d */
[----:B------:R0:W-:Y:S05]  /*57f0*/  @P3 STG.E desc[UR36][R4.64+0x300], R13 ;  /* 0x0003000d04003986 */ /* 0x0001ea000c101924 */
[----:B------:R-:W-:Y:S05]  /*5800*/  @!P2 BRA `(.L_x_225) ;  /* 0x000000000004a947 */ /* 0x000fea0003800000 */
[----:B------:R0:W5:Y:S02]  /*5810*/  LDG.E.LTC128B R19, desc[UR36][R6.64+0x304] ;  /* 0x0003042406137981 */ /* 0x000164000c1e1920 */
.L_x_225:
[----:B------:R-:W-:Y:S05]  /*5820*/  BSYNC B1 ;  /* 0x0000000000017941 */ /* 0x000fea0003800000 */
.L_x_224:
[----:B-----5:R-:W-:Y:S01]  /*5830*/  FMUL R2, R19, R152 ;  /* 0x0000009813027220 */ /* 0x020fe20000400000 */
[----:B------:R-:W-:Y:S01]  /*5840*/  ISETP.GT.AND P0, PT, R3, 0x8, P0 ;  /* 0x000000080300780c */ /* 0x000fe20000704270 */
[----:B------:R-:W-:Y:S02]  /*5850*/  BSSY B1, `(.L_x_226) ;  /* 0x0000005000017945 */ /* 0x000fe40003800000 */
[----:B------:R-:W-:-:S05]  /*5860*/  FFMA R121, R121, R153, R2 ;  /* 0x0000009979797223 */ /* 0x000fca0000000002 */
[----:B------:R0:W-:Y:S05]  /*5870*/  @P2 STG.E desc[UR36][R4.64+0x304], R121 ;  /* 0x0003047904002986 */ /* 0x0001ea000c101924 */
[----:B------:R-:W-:Y:S05]  /*5880*/  @!P0 BRA `(.L_x_227) ;  /* 0x0000000000048947 */ /* 0x000fea0003800000 */
[----:B------:R0:W5:Y:S02]  /*5890*/  LDG.E.LTC128B R19, desc[UR36][R8.64+0x300] ;  /* 0x0003002408137981 */ /* 0x000164000c1e1920 */
.L_x_227:
[----:B------:R-:W-:Y:S05]  /*58a0*/  BSYNC B1 ;  /* 0x0000000000017941 */ /* 0x000fea0003800000 */
.L_x_226:
        /* <DEDUP_REMOVED lines=8> */
.L_x_229:
[----:B------:R-:W-:Y:S05]  /*5930*/  BSYNC B1 ;  /* 0x0000000000017941 */ /* 0x000fea0003800000 */
.L_x_228:
        /* <DEDUP_REMOVED lines=8> */
.L_x_231:
[----:B------:R-:W-:Y:S05]  /*59c0*/  BSYNC B1 ;  /* 0x0000000000017941 */ /* 0x000fea0003800000 */
.L_x_230:
[----:B0----5:R-:W-:Y:S01]  /*59d0*/  FMUL R13, R19, R152 ;  /* 0x00000098130d7220 */ /* 0x021fe20000400000 */
[----:B------:R-:W-:Y:S01]  /*59e0*/  ISETP.GT.AND P1, PT, R3, RZ, P0 ;  /* 0x000000ff0300720c */ /* 0x000fe20000724270 */
[----:B------:R-:W-:Y:S02]  /*59f0*/  BSSY B1, `(.L_x_232) ;  /* 0x0000005000017945 */ /* 0x000fe40003800000 */
[----:B------:R-:W-:-:S05]  /*5a00*/  FFMA R13, R124, R153, R13 ;  /* 0x000000997c0d7223 */ /* 0x000fca000000000d */
[----:B------:R0:W-:Y:S05]  /*5a10*/  @P3 STG.E desc[UR36][R4.64+0x320], R13 ;  /* 0x0003200d04003986 */ /* 0x0001ea000c101924 */
[----:B------:R-:W-:Y:S05]  /*5a20*/  @!P1 BRA `(.L_x_233) ;  /* 0x0000000000049947 */ /* 0x000fea0003800000 */
[----:B------:R0:W5:Y:S02]  /*5a30*/  LDG.E.LTC128B R19, desc[UR36][R6.64+0x324] ;  /* 0x0003242406137981 */ /* 0x000164000c1e1920 */
.L_x_233:
[----:B------:R-:W-:Y:S05]  /*5a40*/  BSYNC B1 ;  /* 0x0000000000017941 */ /* 0x000fea0003800000 */
.L_x_232:
[----:B-----5:R-:W-:Y:S01]  /*5a50*/  FMUL R2, R19, R152 ;  /* 0x0000009813027220 */ /* 0x020fe20000400000 */
[----:B------:R-:W-:Y:S01]  /*5a60*/  ISETP.GT.AND P2, PT, R3, 0x8, P2 ;  /* 0x000000080300780c */ /* 0x000fe20001744270 */
[----:B------:R-:W-:Y:S02]  /*5a70*/  BSSY B1, `(.L_x_234) ;  /* 0x0000005000017945 */ /* 0x000fe40003800000 */
[----:B------:R-:W-:-:S05]  /*5a80*/  FFMA R125, R125, R153, R2 ;  /* 0x000000997d7d7223 */ /* 0x000fca0000000002 */
[----:B------:R0:W-:Y:S05]  /*5a90*/  @P1 STG.E desc[UR36][R4.64+0x324], R125 ;  /* 0x0003247d04001986 */ /* 0x0001ea000c101924 */
[----:B------:R-:W-:Y:S05]  /*5aa0*/  @!P2 BRA `(.L_x_235) ;  /* 0x000000000004a947 */ /* 0x000fea0003800000 */
[----:B------:R0:W5:Y:S02]  /*5ab0*/  LDG.E.LTC128B R19, desc[UR36][R8.64+0x320] ;  /* 0x0003202408137981 */ /* 0x000164000c1e1920 */
.L_x_235:
[----:B------:R-:W-:Y:S05]  /*5ac0*/  BSYNC B1 ;  /* 0x0000000000017941 */ /* 0x000fea0003800000 */
.L_x_234:
        /* <DEDUP_REMOVED lines=8> */
.L_x_237:
[----:B------:R-:W-:Y:S05]  /*5b50*/  BSYNC B1 ;  /* 0x0000000000017941 */ /* 0x000fea0003800000 */
.L_x_236:
        /* <DEDUP_REMOVED lines=8> */
.L_x_239:
[----:B------:R-:W-:Y:S05]  /*5be0*/  BSYNC B1 ;  /* 0x0000000000017941 */ /* 0x000fea0003800000 */
.L_x_238:
[----:B0----5:R-:W-:Y:S01]  /*5bf0*/  FMUL R13, R19, R152 ;  /* 0x00000098130d7220 */ /* 0x021fe20000400000 */
[----:B------:R-:W-:Y:S01]  /*5c00*/  ISETP.GT.AND P0, PT, R3, RZ, P2 ;  /* 0x000000ff0300720c */ /* 0x000fe20001704270 */
[----:B------:R-:W-:Y:S02]  /*5c10*/  BSSY B1, `(.L_x_240) ;  /* 0x0000005000017945 */ /* 0x000fe40003800000 */
[----:B------:R-:W-:-:S05]  /*5c20*/  FFMA R13, R128, R153, R13 ;  /* 0x00000099800d7223 */ /* 0x000fca000000000d */
[----:B------:R0:W-:Y:S05]  /*5c30*/  @P3 STG.E desc[UR36][R4.64+0x340], R13 ;  /* 0x0003400d04003986 */ /* 0x0001ea000c101924 */
[----:B------:R-:W-:Y:S05]  /*5c40*/  @!P0 BRA `(.L_x_241) ;  /* 0x0000000000048947 */ /* 0x000fea0003800000 */
[----:B------:R0:W5:Y:S02]  /*5c50*/  LDG.E.LTC128B R19, desc[UR36][R6.64+0x344] ;  /* 0x0003442406137981 */ /* 0x000164000c1e1920 */
.L_x_241:
[----:B------:R-:W-:Y:S05]  /*5c60*/  BSYNC B1 ;  /* 0x0000000000017941 */ /* 0x000fea0003800000 */
.L_x_240:
[----:B-----5:R-:W-:Y:S01]  /*5c70*/  FMUL R2, R19, R152 ;  /* 0x0000009813027220 */ /* 0x020fe20000400000 */
[----:B------:R-:W-:Y:S01]  /*5c80*/  ISETP.GT.AND P1, PT, R3, 0x8, P1 ;  /* 0x000000080300780c */ /* 0x000fe20000f24270 */
[----:B------:R-:W-:Y:S02]  /*5c90*/  BSSY B1, `(.L_x_242) ;  /* 0x0000005000017945 */ /* 0x000fe40003800000 */
[----:B------:R-:W-:-:S05]  /*5ca0*/  FFMA R129, R129, R153, R2 ;  /* 0x0000009981817223 */ /* 0x000fca0000000002 */
[----:B------:R0:W-:Y:S05]  /*5cb0*/  @P0 STG.E desc[UR36][R4.64+0x344], R129 ;  /* 0x0003448104000986 */ /* 0x0001ea000c101924 */
[----:B------:R-:W-:Y:S05]  /*5cc0*/  @!P1 BRA `(.L_x_243) ;  /* 0x0000000000049947 */ /* 0x000fea0003800000 */
[----:B------:R0:W5:Y:S02]  /*5cd0*/  LDG.E.LTC128B R19, desc[UR36][R8.64+0x340] ;  /* 0x0003402408137981 */ /* 0x000164000c1e1920 */
.L_x_243:
[----:B------:R-:W-:Y:S05]  /*5ce0*/  BSYNC B1 ;  /* 0x0000000000017941 */ /* 0x000fea0003800000 */
.L_x_242:
        /* <DEDUP_REMOVED lines=8> */
.L_x_245:
[----:B------:R-:W-:Y:S05]  /*5d70*/  BSYNC B1 ;  /* 0x0000000000017941 */ /* 0x000fea0003800000 */
.L_x_244:
        /* <DEDUP_REMOVED lines=8> */
.L_x_247:
[----:B------:R-:W-:Y:S05]  /*5e00*/  BSYNC B1 ;  /* 0x0000000000017941 */ /* 0x000fea0003800000 */
.L_x_246:
[----:B0----5:R-:W-:Y:S01]  /*5e10*/  FMUL R13, R19, R152 ;  /* 0x00000098130d7220 */ /* 0x021fe20000400000 */
[----:B------:R-:W-:Y:S01]  /*5e20*/  ISETP.GT.AND P2, PT, R3, RZ, P1 ;  /* 0x000000ff0300720c */ /* 0x000fe20000f44270 */
[----:B------:R-:W-:Y:S02]  /*5e30*/  BSSY B1, `(.L_x_248) ;  /* 0x0000005000017945 */ /* 0x000fe40003800000 */
[----:B------:R-:W-:-:S05]  /*5e40*/  FFMA R13, R132, R153, R13 ;  /* 0x00000099840d7223 */ /* 0x000fca000000000d */
[----:B------:R0:W-:Y:S05]  /*5e50*/  @P3 STG.E desc[UR36][R4.64+0x360], R13 ;  /* 0x0003600d04003986 */ /* 0x0001ea000c101924 */
[----:B------:R-:W-:Y:S05]  /*5e60*/  @!P2 BRA `(.L_x_249) ;  /* 0x000000000004a947 */ /* 0x000fea0003800000 */
[----:B------:R0:W5:Y:S02]  /*5e70*/  LDG.E.LTC128B R19, desc[UR36][R6.64+0x364] ;  /* 0x0003642406137981 */ /* 0x000164000c1e1920 */
.L_x_249:
[----:B------:R-:W-:Y:S05]  /*5e80*/  BSYNC B1 ;  /* 0x0000000000017941 */ /* 0x000fea0003800000 */
.L_x_248:
[----:B-----5:R-:W-:Y:S01]  /*5e90*/  FMUL R2, R19, R152 ;  /* 0x0000009813027220 */ /* 0x020fe20000400000 */
[----:B------:R-:W-:Y:S01]  /*5ea0*/  ISETP.GT.AND P0, PT, R3, 0x8, P0 ;  /* 0x000000080300780c */ /* 0x000fe20000704270 */
[----:B------:R-:W-:Y:S02]  /*5eb0*/  BSSY B1, `(.L_x_250) ;  /* 0x0000005000017945 */ /* 0x000fe40003800000 */
[----:B------:R-:W-:-:S05]  /*5ec0*/  FFMA R133, R133, R153, R2 ;  /* 0x0000009985857223 */ /* 0x000fca0000000002 */
[----:B------:R0:W-:Y:S05]  /*5ed0*/  @P2 STG.E desc[UR36][R4.64+0x364], R133 ;  /* 0x0003648504002986 */ /* 0x0001ea000c101924 */
[----:B------:R-:W-:Y:S05]  /*5ee0*/  @!P0 BRA `(.L_x_251) ;  /* 0x0000000000048947 */ /* 0x000fea0003800000 */
[----:B------:R0:W5:Y:S02]  /*5ef0*/  LDG.E.LTC128B R19, desc[UR36][R8.64+0x360] ;  /* 0x0003602408137981 */ /* 0x000164000c1e1920 */
.L_x_251:
[----:B------:R-:W-:Y:S05]  /*5f00*/  BSYNC B1 ;  /* 0x0000000000017941 */ /* 0x000fea0003800000 */
.L_x_250:
        /* <DEDUP_REMOVED lines=8> */
.L_x_253:
[----:B------:R-:W-:Y:S05]  /*5f90*/  BSYNC B1 ;  /* 0x0000000000017941 */ /* 0x000fea0003800000 */
.L_x_252:
        /* <DEDUP_REMOVED lines=8> */
.L_x_255:
[----:B------:R-:W-:Y:S05]  /*6020*/  BSYNC B1 ;  /* 0x0000000000017941 */ /* 0x000fea0003800000 */
.L_x_254:
[----:B0----5:R-:W-:Y:S01]  /*6030*/  FMUL R13, R19, R152 ;  /* 0x00000098130d7220 */ /* 0x021fe20000400000 */
[----:B------:R-:W-:Y:S01]  /*6040*/  ISETP.GT.AND P1, PT, R3, RZ, P0 ;  /* 0x000000ff0300720c */ /* 0x000fe20000724270 */
[----:B------:R-:W-:Y:S02]  /*6050*/  BSSY B1, `(.L_x_256) ;  /* 0x0000005000017945 */ /* 0x000fe40003800000 */
[----:B------:R-:W-:-:S05]  /*6060*/  FFMA R13, R136, R153, R13 ;  /* 0x00000099880d7223 */ /* 0x000fca000000000d */
[----:B------:R0:W-:Y:S05]  /*6070*/  @P3 STG.E desc[UR36][R4.64+0x380], R13 ;  /* 0x0003800d04003986 */ /* 0x0001ea000c101924 */
[----:B------:R-:W-:Y:S05]  /*6080*/  @!P1 BRA `(.L_x_257) ;  /* 0x0000000000049947 */ /* 0x000fea0003800000 */
[----:B------:R0:W5:Y:S02]  /*6090*/  LDG.E.LTC128B R19, desc[UR36][R6.64+0x384] ;  /* 0x0003842406137981 */ /* 0x000164000c1e1920 */
.L_x_257:
[----:B------:R-:W-:Y:S05]  /*60a0*/  BSYNC B1 ;  /* 0x0000000000017941 */ /* 0x000fea0003800000 */
.L_x_256:
[----:B-----5:R-:W-:Y:S01]  /*60b0*/  FMUL R2, R19, R152 ;  /* 0x0000009813027220 */ /* 0x020fe20000400000 */
[----:B------:R-:W-:Y:S01]  /*60c0*/  ISETP.GT.AND P2, PT, R3, 0x8, P2 ;  /* 0x000000080300780c */ /* 0x000fe20001744270 */
[----:B------:R-:W-:Y:S02]  /*60d0*/  BSSY B1, `(.L_x_258) ;  /* 0x0000005000017945 */ /* 0x000fe40003800000 */
[----:B------:R-:W-:-:S05]  /*60e0*/  FFMA R137, R137, R153, R2 ;  /* 0x0000009989897223 */ /* 0x000fca0000000002 */
[----:B------:R0:W-:Y:S05]  /*60f0*/  @P1 STG.E desc[UR36][R4.64+0x384], R137 ;  /* 0x0003848904001986 */ /* 0x0001ea000c101924 */
[----:B------:R-:W-:Y:S05]  /*6100*/  @!P2 BRA `(.L_x_259) ;  /* 0x000000000004a947 */ /* 0x000fea0003800000 */
[----:B------:R0:W5:Y:S02]  /*6110*/  LDG.E.LTC128B R19, desc[UR36][R8.64+0x380] ;  /* 0x0003802408137981 */ /* 0x000164000c1e1920 */
.L_x_259:
[----:B------:R-:W-:Y:S05]  /*6120*/  BSYNC B1 ;  /* 0x0000000000017941 */ /* 0x000fea0003800000 */
.L_x_258:
        /* <DEDUP_REMOVED lines=8> */
.L_x_261:
[----:B------:R-:W-:Y:S05]  /*61b0*/  BSYNC B1 ;  /* 0x0000000000017941 */ /* 0x000fea0003800000 */
.L_x_260:
        /* <DEDUP_REMOVED lines=8> */
.L_x_263:
[----:B------:R-:W-:Y:S05]  /*6240*/  BSYNC B1 ;  /* 0x0000000000017941 */ /* 0x000fea0003800000 */
.L_x_262:
[----:B0----5:R-:W-:Y:S01]  /*6250*/  FMUL R13, R19, R152 ;  /* 0x00000098130d7220 */ /* 0x021fe20000400000 */
[----:B------:R-:W-:Y:S01]  /*6260*/  ISETP.GT.AND P0, PT, R3, RZ, P2 ;  /* 0x000000ff0300720c */ /* 0x000fe20001704270 */
[----:B------:R-:W-:Y:S02]  /*6270*/  BSSY B1, `(.L_x_264) ;  /* 0x0000005000017945 */ /* 0x000fe40003800000 */
[----:B------:R-:W-:-:S05]  /*6280*/  FFMA R13, R140, R153, R13 ;  /* 0x000000998c0d7223 */ /* 0x000fca000000000d */
[----:B------:R0:W-:Y:S05]  /*6290*/  @P3 STG.E desc[UR36][R4.64+0x3a0], R13 ;  /* 0x0003a00d04003986 */ /* 0x0001ea000c101924 */
[----:B------:R-:W-:Y:S05]  /*62a0*/  @!P0 BRA `(.L_x_265) ;  /* 0x0000000000048947 */ /* 0x000fea0003800000 */
[----:B------:R0:W5:Y:S02]  /*62b0*/  LDG.E.LTC128B R19, desc[UR36][R6.64+0x3a4] ;  /* 0x0003a42406137981 */ /* 0x000164000c1e1920 */
.L_x_265:
[----:B------:R-:W-:Y:S05]  /*62c0*/  BSYNC B1 ;  /* 0x0000000000017941 */ /* 0x000fea0003800000 */
.L_x_264:
[----:B-----5:R-:W-:Y:S01]  /*62d0*/  FMUL R2, R19, R152 ;  /* 0x0000009813027220 */ /* 0x020fe20000400000 */
[----:B------:R-:W-:Y:S01]  /*62e0*/  ISETP.GT.AND P1, PT, R3, 0x8, P1 ;  /* 0x000000080300780c */ /* 0x000fe20000f24270 */
[----:B------:R-:W-:Y:S02]  /*62f0*/  BSSY B1, `(.L_x_266) ;  /* 0x0000005000017945 */ /* 0x000fe40003800000 */
[----:B------:R-:W-:-:S05]  /*6300*/  FFMA R141, R141, R153, R2 ;  /* 0x000000998d8d7223 */ /* 0x000fca0000000002 */
[----:B------:R0:W-:Y:S05]  /*6310*/  @P0 STG.E desc[UR36][R4.64+0x3a4], R141 ;  /* 0x0003a48d04000986 */ /* 0x0001ea000c101924 */
[----:B------:R-:W-:Y:S05]  /*6320*/  @!P1 BRA `(.L_x_267) ;  /* 0x0000000000049947 */ /* 0x000fea0003800000 */
[----:B------:R0:W5:Y:S02]  /*6330*/  LDG.E.LTC128B R19, desc[UR36][R8.64+0x3a0] ;  /* 0x0003a02408137981 */ /* 0x000164000c1e1920 */
.L_x_267:
[----:B------:R-:W-:Y:S05]  /*6340*/  BSYNC B1 ;  /* 0x0000000000017941 */ /* 0x000fea0003800000 */
.L_x_266:
        /* <DEDUP_REMOVED lines=8> */
.L_x_269:
[----:B------:R-:W-:Y:S05]  /*63d0*/  BSYNC B1 ;  /* 0x0000000000017941 */ /* 0x000fea0003800000 */
.L_x_268:
        /* <DEDUP_REMOVED lines=8> */
.L_x_271:
[----:B------:R-:W-:Y:S05]  /*6460*/  BSYNC B1 ;  /* 0x0000000000017941 */ /* 0x000fea0003800000 */
.L_x_270:
[----:B0----5:R-:W-:Y:S01]  /*6470*/  FMUL R13, R19, R152 ;  /* 0x00000098130d7220 */ /* 0x021fe20000400000 */
[----:B------:R-:W-:Y:S01]  /*6480*/  ISETP.GT.AND P2, PT, R3, RZ, P1 ;  /* 0x000000ff0300720c */ /* 0x000fe20000f44270 */
[----:B------:R-:W-:Y:S02]  /*6490*/  BSSY B1, `(.L_x_272) ;  /* 0x0000005000017945 */ /* 0x000fe40003800000 */
[----:B------:R-:W-:-:S05]  /*64a0*/  FFMA R13, R144, R153, R13 ;  /* 0x00000099900d7223 */ /* 0x000fca000000000d */
[----:B------:R0:W-:Y:S05]  /*64b0*/  @P3 STG.E desc[UR36][R4.64+0x3c0], R13 ;  /* 0x0003c00d04003986 */ /* 0x0001ea000c101924 */
[----:B------:R-:W-:Y:S05]  /*64c0*/  @!P2 BRA `(.L_x_273) ;  /* 0x000000000004a947 */ /* 0x000fea0003800000 */
[----:B------:R0:W5:Y:S02]  /*64d0*/  LDG.E.LTC128B R19, desc[UR36][R6.64+0x3c4] ;  /* 0x0003c42406137981 */ /* 0x000164000c1e1920 */
.L_x_273:
[----:B------:R-:W-:Y:S05]  /*64e0*/  BSYNC B1 ;  /* 0x0000000000017941 */ /* 0x000fea0003800000 */
.L_x_272:
[----:B-----5:R-:W-:Y:S01]  /*64f0*/  FMUL R2, R19, R152 ;  /* 0x0000009813027220 */ /* 0x020fe20000400000 */
[----:B------:R-:W-:Y:S01]  /*6500*/  ISETP.GT.AND P0, PT, R3, 0x8, P0 ;  /* 0x000000080300780c */ /* 0x000fe20000704270 */
[----:B------:R-:W-:Y:S02]  /*6510*/  BSSY B1, `(.L_x_274) ;  /* 0x0000005000017945 */ /* 0x000fe40003800000 */
[----:B------:R-:W-:-:S05]  /*6520*/  FFMA R145, R145, R153, R2 ;  /* 0x0000009991917223 */ /* 0x000fca0000000002 */
[----:B------:R0:W-:Y:S05]  /*6530*/  @P2 STG.E desc[UR36][R4.64+0x3c4], R145 ;  /* 0x0003c49104002986 */ /* 0x0001ea000c101924 */
[----:B------:R-:W-:Y:S05]  /*6540*/  @!P0 BRA `(.L_x_275) ;  /* 0x0000000000048947 */ /* 0x000fea0003800000 */
[----:B------:R0:W5:Y:S02]  /*6550*/  LDG.E.LTC128B R19, desc[UR36][R8.64+0x3c0] ;  /* 0x0003c02408137981 */ /* 0x000164000c1e1920 */
.L_x_275:
[----:B------:R-:W-:Y:S05]  /*6560*/  BSYNC B1 ;  /* 0x0000000000017941 */ /* 0x000fea0003800000 */
.L_x_274:
        /* <DEDUP_REMOVED lines=8> */
.L_x_277:
[----:B------:R-:W-:Y:S05]  /*65f0*/  BSYNC B1 ;  /* 0x0000000000017941 */ /* 0x000fea0003800000 */
.L_x_276:
        /* <DEDUP_REMOVED lines=8> */
.L_x_279:
[----:B------:R-:W-:Y:S05]  /*6680*/  BSYNC B1 ;  /* 0x0000000000017941 */ /* 0x000fea0003800000 */
.L_x_278:
[----:B0----5:R-:W-:Y:S01]  /*6690*/  FMUL R13, R19, R152 ;  /* 0x00000098130d7220 */ /* 0x021fe20000400000 */
[----:B------:R-:W-:Y:S01]  /*66a0*/  ISETP.GT.AND P1, PT, R3, RZ, P0 ;  /* 0x000000ff0300720c */ /* 0x000fe20000724270 */
[----:B------:R-:W-:Y:S02]  /*66b0*/  BSSY B1, `(.L_x_280) ;  /* 0x0000005000017945 */ /* 0x000fe40003800000 */
[----:B------:R-:W-:-:S05]  /*66c0*/  FFMA R13, R148, R153, R13 ;  /* 0x00000099940d7223 */ /* 0x000fca000000000d */
[----:B------:R0:W-:Y:S05]  /*66d0*/  @P3 STG.E desc[UR36][R4.64+0x3e0], R13 ;  /* 0x0003e00d04003986 */ /* 0x0001ea000c101924 */
[----:B------:R-:W-:Y:S05]  /*66e0*/  @!P1 BRA `(.L_x_281) ;  /* 0x0000000000049947 */ /* 0x000fea0003800000 */
[----:B------:R0:W5:Y:S02]  /*66f0*/  LDG.E.LTC128B R19, desc[UR36][R6.64+0x3e4] ;  /* 0x0003e42406137981 */ /* 0x000164000c1e1920 */
.L_x_281:
[----:B------:R-:W-:Y:S05]  /*6700*/  BSYNC B1 ;  /* 0x0000000000017941 */ /* 0x000fea0003800000 */
.L_x_280:
[----:B-----5:R-:W-:Y:S01]  /*6710*/  FMUL R0, R19, R152 ;  /* 0x0000009813007220 */ /* 0x020fe20000400000 */
[----:B------:R-:W-:Y:S01]  /*6720*/  ISETP.GT.AND P2, PT, R3, 0x8, P2 ;  /* 0x000000080300780c */ /* 0x000fe20001744270 */
[----:B------:R-:W-:Y:S02]  /*6730*/  BSSY B1, `(.L_x_282) ;  /* 0x0000005000017945 */ /* 0x000fe40003800000 */
[----:B------:R-:W-:-:S05]  /*6740*/  FFMA R149, R149, R153, R0 ;  /* 0x0000009995957223 */ /* 0x000fca0000000000 */
[----:B------:R0:W-:Y:S05]  /*6750*/  @P1 STG.E desc[UR36][R4.64+0x3e4], R149 ;  /* 0x0003e49504001986 */ /* 0x0001ea000c101924 */
[----:B------:R-:W-:Y:S05]  /*6760*/  @!P2 BRA `(.L_x_283) ;  /* 0x000000000004a947 */ /* 0x000fea0003800000 */
[----:B------:R0:W5:Y:S02]  /*6770*/  LDG.E.LTC128B R19, desc[UR36][R8.64+0x3e0] ;  /* 0x0003e02408137981 */ /* 0x000164000c1e1920 */
.L_x_283:
[----:B------:R-:W-:Y:S05]  /*6780*/  BSYNC B1 ;  /* 0x0000000000017941 */ /* 0x000fea0003800000 */
.L_x_282:
[----:B01---5:R-:W-:Y:S01]  /*6790*/  FMUL R5, R19, R152 ;  /* 0x0000009813057220 */ /* 0x023fe20000400000 */
[----:B------:R-:W-:Y:S01]  /*67a0*/  ISETP.GT.AND P0, PT, R3, 0x8, P0 ;  /* 0x000000080300780c */ /* 0x000fe20000704270 */
[----:B------:R-:W-:Y:S01]  /*67b0*/  @P2 IMAD.MOV.U32 R2, RZ, RZ, R10 ;  /* 0x000000ffff022224 */ /* 0x000fe200078e000a */
[----:B------:R-:W-:Y:S01]  /*67c0*/  BSSY B1, `(.L_x_284) ;  /* 0x0000006000017945 */ /* 0x000fe20003800000 */
[----:B------:R-:W-:Y:S01]  /*67d0*/  FFMA R5, R150, R153, R5 ;  /* 0x0000009996057223 */ /* 0x000fe20000000005 */
[----:B------:R-:W-:-:S05]  /*67e0*/  @P2 IMAD.MOV.U32 R3, RZ, RZ, R11 ;  /* 0x000000ffff032224 */ /* 0x000fca00078e000b */
[----:B------:R0:W-:Y:S04]  /*67f0*/  @P2 STG.E desc[UR36][R2.64+0x3e0], R5 ;  /* 0x0003e00502002986 */ /* 0x0001e8000c101924 */
[----:B------:R-:W-:Y:S05]  /*6800*/  @!P0 BRA `(.L_x_285) ;  /* 0x0000000000048947 */ /* 0x000fea0003800000 */
[----:B------:R1:W5:Y:S02]  /*6810*/  LDG.E.LTC128B R19, desc[UR36][R8.64+0x3e4] ;  /* 0x0003e42408137981 */ /* 0x000364000c1e1920 */
.L_x_285:
[----:B------:R-:W-:Y:S05]  /*6820*/  BSYNC B1 ;  /* 0x0000000000017941 */ /* 0x000fea0003800000 */
.L_x_284:
[----:B-----5:R-:W-:-:S04]  /*6830*/  FMUL R0, R19, R152 ;  /* 0x0000009813007220 */ /* 0x020fc80000400000 */
[----:B------:R-:W-:Y:S01]  /*6840*/  FFMA R151, R151, R153, R0 ;  /* 0x0000009997977223 */ /* 0x000fe20000000000 */
[----:B------:R-:W-:Y:S06]  /*6850*/  @!P0 BRA `(.L_x_286) ;  /* 0x0000001c00388947 */ /* 0x000fec0003800000 */
[----:B------:R0:W-:Y:S01]  /*6860*/  STG.E desc[UR36][R10.64+0x3e4], R151 ;  /* 0x0003e4970a007986 */ /* 0x0001e2000c101924 */
[----:B------:R-:W-:Y:S05]  /*6870*/  BRA `(.L_x_286) ;  /* 0x0000001c00307947 */ /* 0x000fea0003800000 */
.L_x_33:
[----:B------:R-:W-:Y:S01]  /*6880*/  ISETP.GT.AND P3, PT, R0, 0x1, PT ;  /* 0x000000010000780c */ /* 0x000fe20003f64270 */
[----:B------:R-:W-:Y:S01]  /*6890*/  ULDC.64 UR4, c[0x0][0x5c0] ;  /* 0x0001700000047ab9 */ /* 0x000fe20000000a00 */
[-C--:B------:R-:W-:Y:S01]  /*68a0*/  FMUL R9, R24, R153.reuse ;  /* 0x0000009918097220 */ /* 0x080fe20000400000 */
[C---:B------:R-:W-:Y:S01]  /*68b0*/  LEA R4, P1, R172.reuse, UR4, 0x2 ;  /* 0x00000004ac047c11 */ /* 0x040fe2000f8210ff */
[-C--:B------:R-:W-:Y:S01]  /*68c0*/  FMUL R25, R25, R153.reuse ;  /* 0x0000009919197220 */ /* 0x080fe20000400000 */
[----:B------:R-:W-:Y:S01]  /*68d0*/  ISETP.GT.AND P2, PT, R3, RZ, P3 ;  /* 0x000000ff0300720c */ /* 0x000fe20001f44270 */
[-C--:B------:R-:W-:Y:S01]  /*68e0*/  FMUL R27, R27, R153.reuse ;  /* 0x000000991b1b7220 */ /* 0x080fe20000400000 */
[----:B------:R-:W-:Y:S01]  /*68f0*/  LEA.HI.X R5, R172, UR5, R177, 0x2, P1 ;  /* 0x00000005ac057c11 */ /* 0x000fe200088f14b1 */
[-C--:B------:R-:W-:Y:S01]  /*6900*/  FMUL R29, R29, R153.reuse ;  /* 0x000000991d1d7220 */ /* 0x080fe20000400000 */
[----:B------:R-:W-:Y:S01]  /*6910*/  ISETP.GT.AND P0, PT, R3, 0x8, P0 ;  /* 0x000000080300780c */ /* 0x000fe20000704270 */
[-C--:B------:R-:W-:Y:S01]  /*6920*/  FMUL R31, R31, R153.reuse ;  /* 0x000000991f1f7220 */ /* 0x080fe20000400000 */
[----:B------:R-:W-:Y:S01]  /*6930*/  ISETP.GT.AND P5, PT, R0, 0x8, PT ;  /* 0x000000080000780c */ /* 0x000fe20003fa4270 */
[----:B------:R1:W-:Y:S01]  /*6940*/  @P4 STG.E desc[UR36][R4.64], R9 ;  /* 0x0000000904004986 */ /* 0x0003e2000c101924 */
[C---:B------:R-:W-:Y:S01]  /*6950*/  SHF.L.U64.HI R11, R10.reuse, 0x5, R11 ;  /* 0x000000050a0b7819 */ /* 0x040fe2000001020b */
[-C--:B------:R-:W-:Y:S01]  /*6960*/  FMUL R33, R33, R153.reuse ;  /* 0x0000009921217220 */ /* 0x080fe20000400000 */
[----:B------:R-:W-:Y:S01]  /*6970*/  LEA R6, P1, R10, R4, 0x5 ;  /* 0x000000040a067211 */ /* 0x000fe200078228ff */
[-C--:B------:R-:W-:Y:S01]  /*6980*/  FMUL R35, R35, R153.reuse ;  /* 0x0000009923237220 */ /* 0x080fe20000400000 */
[----:B------:R-:W-:Y:S01]  /*6990*/  ISETP.GT.AND P3, PT, R3, 0x8, P3 ;  /* 0x000000080300780c */ /* 0x000fe20001f64270 */
[----:B------:R-:W-:Y:S01]  /*69a0*/  @P2 STG.E desc[UR36][R4.64+0x4], R25 ;  /* 0x0000041904002986 */ /* 0x000fe2000c101924 */
[----:B------:R-:W-:Y:S01]  /*69b0*/  ISETP.GT.AND P4, PT, R0, 0x9, PT ;  /* 0x000000090000780c */ /* 0x000fe20003f84270 */
[----:B------:R-:W-:Y:S01]  /*69c0*/  IMAD.X R7, R11, 0x1, R5, P1 ;  /* 0x000000010b077824 */ /* 0x000fe200008e0605 */
[C---:B------:R-:W-:Y:S01]  /*69d0*/  ISETP.GT.AND P2, PT, R3.reuse, RZ, P5 ;  /* 0x000000ff0300720c */ /* 0x040fe20002f44270 */
[-C--:B------:R-:W-:Y:S01]  /*69e0*/  FMUL R11, R28, R153.reuse ;  /* 0x000000991c0b7220 */ /* 0x080fe20000400000 */
[C---:B------:R-:W-:Y:S01]  /*69f0*/  ISETP.GT.AND P1, PT, R3.reuse, RZ, P4 ;  /* 0x000000ff0300720c */ /* 0x040fe20002724270 */
[-C--:B-1----:R-:W-:Y:S01]  /*6a00*/  FMUL R9, R26, R153.reuse ;  /* 0x000000991a097220 */ /* 0x082fe20000400000 */
[----:B------:R-:W-:Y:S01]  /*6a10*/  ISETP.GT.AND P4, PT, R3, 0x8, P4 ;  /* 0x000000080300780c */ /* 0x000fe20002784270 */
[-C--:B------:R-:W-:Y:S01]  /*6a20*/  FMUL R37, R37, R153.reuse ;  /* 0x0000009925257220 */ /* 0x080fe20000400000 */
[-C--:B------:R-:W-:Y:S01]  /*6a30*/  FMUL R39, R39, R153.reuse ;  /* 0x0000009927277220 */ /* 0x080fe20000400000 */
[-C--:B------:R-:W-:Y:S01]  /*6a40*/  FMUL R41, R41, R153.reuse ;  /* 0x0000009929297220 */ /* 0x080fe20000400000 */
[----:B------:R1:W-:Y:S01]  /*6a50*/  @P0 STG.E desc[UR36][R6.64], R9 ;  /* 0x0000000906000986 */ /* 0x0003e2000c101924 */
[----:B------:R-:W-:Y:S01]  /*6a60*/  ISETP.GT.AND P0, PT, R3, 0x8, P5 ;  /* 0x000000080300780c */ /* 0x000fe20002f04270 */
[-C--:B------:R-:W-:Y:S01]  /*6a70*/  FMUL R43, R43, R153.reuse ;  /* 0x000000992b2b7220 */ /* 0x080fe20000400000 */
[C---:B------:R-:W-:Y:S01]  /*6a80*/  ISETP.GT.AND P5, PT, R0.reuse, 0x10, PT ;  /* 0x000000100000780c */ /* 0x040fe20003fa4270 */
[----:B------:R-:W-:Y:S01]  /*6a90*/  @P3 STG.E desc[UR36][R6.64+0x4], R27 ;  /* 0x0000041b06003986 */ /* 0x000fe2000c101924 */
[----:B------:R-:W-:Y:S01]  /*6aa0*/  ISETP.GT.AND P3, PT, R0, 0x11, PT ;  /* 0x000000110000780c */ /* 0x000fe20003f64270 */
[-C--:B------:R-:W-:Y:S01]  /*6ab0*/  FMUL R45, R45, R153.reuse ;  /* 0x000000992d2d7220 */ /* 0x080fe20000400000 */
[-C--:B------:R-:W-:Y:S01]  /*6ac0*/  FMUL R47, R47, R153.reuse ;  /* 0x000000992f2f7220 */ /* 0x080fe20000400000 */
[----:B------:R2:W-:Y:S01]  /*6ad0*/  @P2 STG.E desc[UR36][R4.64+0x20], R11 ;  /* 0x0000200b04002986 */ /* 0x0005e2000c101924 */
[----:B------:R-:W-:Y:S01]  /*6ae0*/  ISETP.GT.AND P2, PT, R3, RZ, P5 ;  /* 0x000000ff0300720c */ /* 0x000fe20002f44270 */
[-C--:B------:R-:W-:Y:S01]  /*6af0*/  FMUL R49, R49, R153.reuse ;  /* 0x0000009931317220 */ /* 0x080fe20000400000 */
[-C--:B------:R-:W-:Y:S01]  /*6b00*/  FMUL R51, R51, R153.reuse ;  /* 0x0000009933337220 */ /* 0x080fe20000400000 */
[----:B------:R-:W-:Y:S01]  /*6b10*/  @P1 STG.E desc[UR36][R4.64+0x24], R29 ;  /* 0x0000241d04001986 */ /* 0x000fe2000c101924 */
[-C--:B-1----:R-:W-:Y:S01]  /*6b20*/  FMUL R9, R30, R153.reuse ;  /* 0x000000991e097220 */ /* 0x082fe20000400000 */
[----:B------:R-:W-:Y:S01]  /*6b30*/  ISETP.GT.AND P1, PT, R3, RZ, P3 ;  /* 0x000000ff0300720c */ /* 0x000fe20001f24270 */
[-C--:B------:R-:W-:Y:S01]  /*6b40*/  FMUL R53, R53, R153.reuse ;  /* 0x0000009935357220 */ /* 0x080fe20000400000 */
[----:B------:R-:W-:Y:S01]  /*6b50*/  ISETP.GT.AND P3, PT, R3, 0x8, P3 ;  /* 0x000000080300780c */ /* 0x000fe20001f64270 */
[-C--:B------:R-:W-:Y:S01]  /*6b60*/  FMUL R55, R55, R153.reuse ;  /* 0x0000009937377220 */ /* 0x080fe20000400000 */
[----:B------:R1:W-:Y:S01]  /*6b70*/  @P0 STG.E desc[UR36][R6.64+0x20], R9 ;  /* 0x0000200906000986 */ /* 0x0003e2000c101924 */
[----:B------:R-:W-:Y:S01]  /*6b80*/  ISETP.GT.AND P0, PT, R3, 0x8, P5 ;  /* 0x000000080300780c */ /* 0x000fe20002f04270 */
[-C--:B--2---:R-:W-:Y:S01]  /*6b90*/  FMUL R11, R32, R153.reuse ;  /* 0x00000099200b7220 */ /* 0x084fe20000400000 */
        /* <DEDUP_REMOVED lines=139> */
[C---:B------:R-:W-:Y:S01]  /*7450*/  ISETP.GT.AND P3, PT, R3.reuse, 0x8, P3 ;  /* 0x000000080300780c */ /* 0x040fe20001f64270 */
[-C--:B0-----:R-:W-:Y:S01]  /*7460*/  FMUL R13, R150, R153.reuse ;  /* 0x00000099960d7220 */ /* 0x081fe20000400000 */
[----:B------:R0:W-:Y:S01]  /*7470*/  @P0 STG.E desc[UR36][R6.64+0x120], R9 ;  /* 0x0001200906000986 */ /* 0x0001e2000c101924 */
[----:B------:R-:W-:Y:S01]  /*7480*/  ISETP.GT.AND P0, PT, R3, 0x8, P5 ;  /* 0x000000080300780c */ /* 0x000fe20002f04270 */
[-C--:B--2---:R-:W-:Y:S01]  /*7490*/  FMUL R11, R64, R153.reuse ;  /* 0x00000099400b7220 */ /* 0x084fe20000400000 */
[C---:B------:R-:W-:Y:S01]  /*74a0*/  ISETP.GT.AND P5, PT, R0.reuse, 0x58, PT ;  /* 0x000000580000780c */ /* 0x040fe20003fa4270 */
[----:B------:R-:W-:Y:S01]  /*74b0*/  @P4 STG.E desc[UR36][R6.64+0x124], R63 ;  /* 0x0001243f06004986 */ /* 0x000fe2000c101924 */
[----:B------:R-:W-:Y:S01]  /*74c0*/  ISETP.GT.AND P4, PT, R0, 0x59, PT ;  /* 0x000000590000780c */ /* 0x000fe20003f84270 */
[----:B------:R-:W-:-:S02]  /*74d0*/  FMUL R151, R151, R153 ;  /* 0x0000009997977220 */ /* 0x000fc40000400000 */
[----:B------:R1:W-:Y:S01]  /*74e0*/  @P2 STG.E desc[UR36][R4.64+0x140], R11 ;  /* 0x0001400b04002986 */ /* 0x0003e2000c101924 */
[----:B------:R-:W-:-:S03]  /*74f0*/  ISETP.GT.AND P2, PT, R3, RZ, P5 ;  /* 0x000000ff0300720c */ /* 0x000fc60002f44270 */
[----:B------:R-:W-:Y:S01]  /*7500*/  @P1 STG.E desc[UR36][R4.64+0x144], R65 ;  /* 0x0001444104001986 */ /* 0x000fe2000c101924 */
[-C--:B0-----:R-:W-:Y:S01]  /*7510*/  FMUL R9, R66, R153.reuse ;  /* 0x0000009942097220 */ /* 0x081fe20000400000 */
[C---:B------:R-:W-:Y:S02]  /*7520*/  ISETP.GT.AND P1, PT, R3.reuse, RZ, P4 ;  /* 0x000000ff0300720c */ /* 0x040fe40002724270 */
[C---:B------:R-:W-:Y:S02]  /*7530*/  ISETP.GT.AND P4, PT, R3.reuse, 0x8, P4 ;  /* 0x000000080300780c */ /* 0x040fe40002784270 */
[----:B------:R0:W-:Y:S01]  /*7540*/  @P0 STG.E desc[UR36][R6.64+0x140], R9 ;  /* 0x0001400906000986 */ /* 0x0001e2000c101924 */
[----:B------:R-:W-:Y:S01]  /*7550*/  ISETP.GT.AND P0, PT, R3, 0x8, P5 ;  /* 0x000000080300780c */ /* 0x000fe20002f04270 */
[----:B-1----:R-:W-:Y:S01]  /*7560*/  FMUL R11, R68, R153 ;  /* 0x00000099440b7220 */ /* 0x002fe20000400000 */
[C---:B------:R-:W-:Y:S01]  /*7570*/  ISETP.GT.AND P5, PT, R0.reuse, 0x60, PT ;  /* 0x000000600000780c */ /* 0x040fe20003fa4270 */
[----:B------:R-:W-:Y:S01]  /*7580*/  @P3 STG.E desc[UR36][R6.64+0x144], R67 ;  /* 0x0001444306003986 */ /* 0x000fe2000c101924 */
[----:B------:R-:W-:-:S03]  /*7590*/  ISETP.GT.AND P3, PT, R0, 0x61, PT ;  /* 0x000000610000780c */ /* 0x000fc60003f64270 */
        /* <DEDUP_REMOVED lines=87> */
[C---:B------:R-:W-:Y:S01]  /*7b10*/  ISETP.GT.AND P1, PT, R3.reuse, RZ, P4 ;  /* 0x000000ff0300720c */ /* 0x040fe20002724270 */
[----:B0-----:R-:W-:Y:S01]  /*7b20*/  FMUL R9, R98, R153 ;  /* 0x0000009962097220 */ /* 0x001fe20000400000 */
[----:B------:R-:W-:-:S04]  /*7b30*/  ISETP.GT.AND P4, PT, R3, 0x8, P4 ;  /* 0x000000080300780c */ /* 0x000fc80002784270 */
[----:B------:R0:W-:Y:S01]  /*7b40*/  @P0 STG.E desc[UR36][R6.64+0x240], R9 ;  /* 0x0002400906000986 */ /* 0x0001e2000c101924 */
[----:B-1----:R-:W-:Y:S01]  /*7b50*/  FMUL R11, R100, R153 ;  /* 0x00000099640b7220 */ /* 0x002fe20000400000 */
[----:B------:R-:W-:Y:S02]  /*7b60*/  ISETP.GT.AND P0, PT, R3, 0x8, P5 ;  /* 0x000000080300780c */ /* 0x000fe40002f04270 */
[----:B------:R-:W-:Y:S01]  /*7b70*/  @P3 STG.E desc[UR36][R6.64+0x244], R99 ;  /* 0x0002446306003986 */ /* 0x000fe2000c101924 */
[----:B------:R-:W-:-:S03]  /*7b80*/  ISETP.GT.AND P5, PT, R0, 0xa0, PT ;  /* 0x000000a00000780c */ /* 0x000fc60003fa4270 */
[----:B------:R1:W-:Y:S01]  /*7b90*/  @P2 STG.E desc[UR36][R4.64+0x260], R11 ;  /* 0x0002600b04002986 */ /* 0x0003e2000c101924 */
[----:B------:R-:W-:Y:S02]  /*7ba0*/  ISETP.GT.AND P2, PT, R0, 0xa1, PT ;  /* 0x000000a10000780c */ /* 0x000fe40003f44270 */
[C---:B------:R-:W-:Y:S01]  /*7bb0*/  ISETP.GT.AND P3, PT, R3.reuse, RZ, P5 ;  /* 0x000000ff0300720c */ /* 0x040fe20002f64270 */
[----:B------:R-:W-:Y:S01]  /*7bc0*/  @P1 STG.E desc[UR36][R4.64+0x264], R101 ;  /* 0x0002646504001986 */ /* 0x000fe2000c101924 */
[C---:B------:R-:W-:Y:S01]  /*7bd0*/  ISETP.GT.AND P1, PT, R3.reuse, RZ, P2 ;  /* 0x000000ff0300720c */ /* 0x040fe20001724270 */
[----:B0-----:R-:W-:Y:S01]  /*7be0*/  FMUL R9, R102, R153 ;  /* 0x0000009966097220 */ /* 0x001fe20000400000 */
[----:B------:R-:W-:-:S04]  /*7bf0*/  ISETP.GT.AND P2, PT, R3, 0x8, P2 ;  /* 0x000000080300780c */ /* 0x000fc80001744270 */
[----:B------:R0:W-:Y:S01]  /*7c00*/  @P0 STG.E desc[UR36][R6.64+0x260], R9 ;  /* 0x0002600906000986 */ /* 0x0001e2000c101924 */
[----:B-1----:R-:W-:Y:S01]  /*7c10*/  FMUL R11, R104, R153 ;  /* 0x00000099680b7220 */ /* 0x002fe20000400000 */
[----:B------:R-:W-:Y:S02]  /*7c20*/  ISETP.GT.AND P0, PT, R3, 0x8, P5 ;  /* 0x000000080300780c */ /* 0x000fe40002f04270 */
[----:B------:R-:W-:Y:S04]  /*7c30*/  @P4 STG.E desc[UR36][R6.64+0x264], R103 ;  /* 0x0002646706004986 */ /* 0x000fe8000c101924 */
[----:B------:R1:W-:Y:S01]  /*7c40*/  @P3 STG.E desc[UR36][R4.64+0x280], R11 ;  /* 0x0002800b04003986 */ /* 0x0003e2000c101924 */
[----:B------:R-:W-:-:S03]  /*7c50*/  ISETP.GT.AND P3, PT, R0, 0xa8, PT ;  /* 0x000000a80000780c */ /* 0x000fc60003f64270 */
[----:B------:R-:W-:Y:S01]  /*7c60*/  @P1 STG.E desc[UR36][R4.64+0x284], R105 ;  /* 0x0002846904001986 */ /* 0x000fe2000c101924 */
[----:B------:R-:W-:Y:S01]  /*7c70*/  ISETP.GT.AND P1, PT, R0, 0xa9, PT ;  /* 0x000000a90000780c */ /* 0x000fe20003f24270 */
[-C--:B0-----:R-:W-:Y:S01]  /*7c80*/  FMUL R9, R106, R153.reuse ;  /* 0x000000996a097220 */ /* 0x081fe20000400000 */
[C---:B------:R-:W-:Y:S02]  /*7c90*/  ISETP.GT.AND P5, PT, R3.reuse, RZ, P3 ;  /* 0x000000ff0300720c */ /* 0x040fe40001fa4270 */
[C---:B------:R-:W-:Y:S02]  /*7ca0*/  ISETP.GT.AND P4, PT, R3.reuse, RZ, P1 ;  /* 0x000000ff0300720c */ /* 0x040fe40000f84270 */
[----:B------:R0:W-:Y:S01]  /*7cb0*/  @P0 STG.E desc[UR36][R6.64+0x280], R9 ;  /* 0x0002800906000986 */ /* 0x0001e2000c101924 */
[----:B-1----:R-:W-:Y:S01]  /*7cc0*/  FMUL R11, R108, R153 ;  /* 0x000000996c0b7220 */ /* 0x002fe20000400000 */
[C---:B------:R-:W-:Y:S02]  /*7cd0*/  ISETP.GT.AND P3, PT, R3.reuse, 0x8, P3 ;  /* 0x000000080300780c */ /* 0x040fe40001f64270 */
[----:B------:R-:W-:Y:S01]  /*7ce0*/  @P2 STG.E desc[UR36][R6.64+0x284], R107 ;  /* 0x0002846b06002986 */ /* 0x000fe2000c101924 */
[----:B------:R-:W-:-:S02]  /*7cf0*/  ISETP.GT.AND P1, PT, R3, 0x8, P1 ;  /* 0x000000080300780c */ /* 0x000fc40000f24270 */
[C---:B------:R-:W-:Y:S02]  /*7d00*/  ISETP.GT.AND P0, PT, R0.reuse, 0xb0, PT ;  /* 0x000000b00000780c */ /* 0x040fe40003f04270 */
[----:B------:R-:W-:Y:S01]  /*7d10*/  ISETP.GT.AND P2, PT, R0, 0xb1, PT ;  /* 0x000000b10000780c */ /* 0x000fe20003f44270 */
[----:B------:R1:W-:Y:S01]  /*7d20*/  @P5 STG.E desc[UR36][R4.64+0x2a0], R11 ;  /* 0x0002a00b04005986 */ /* 0x0003e2000c101924 */
[C---:B------:R-:W-:Y:S01]  /*7d30*/  ISETP.GT.AND P5, PT, R3.reuse, RZ, P0 ;  /* 0x000000ff0300720c */ /* 0x040fe200007a4270 */
[-C--:B0-----:R-:W-:Y:S01]  /*7d40*/  FMUL R9, R110, R153.reuse ;  /* 0x000000996e097220 */ /* 0x081fe20000400000 */
[C---:B------:R-:W-:Y:S01]  /*7d50*/  ISETP.GT.AND P0, PT, R3.reuse, 0x8, P0 ;  /* 0x000000080300780c */ /* 0x040fe20000704270 */
[----:B------:R-:W-:Y:S01]  /*7d60*/  @P4 STG.E desc[UR36][R4.64+0x2a4], R109 ;  /* 0x0002a46d04004986 */ /* 0x000fe2000c101924 */
[C---:B------:R-:W-:Y:S02]  /*7d70*/  ISETP.GT.AND P4, PT, R3.reuse, RZ, P2 ;  /* 0x000000ff0300720c */ /* 0x040fe40001784270 */
[----:B------:R-:W-:Y:S01]  /*7d80*/  ISETP.GT.AND P2, PT, R3, 0x8, P2 ;  /* 0x000000080300780c */ /* 0x000fe20001744270 */
[----:B------:R0:W-:Y:S01]  /*7d90*/  @P3 STG.E desc[UR36][R6.64+0x2a0], R9 ;  /* 0x0002a00906003986 */ /* 0x0001e2000c101924 */
[----:B------:R-:W-:Y:S01]  /*7da0*/  ISETP.GT.AND P3, PT, R0, 0xb9, PT ;  /* 0x000000b90000780c */ /* 0x000fe20003f64270 */
[----:B-1----:R-:W-:-:S02]  /*7db0*/  FMUL R11, R112, R153 ;  /* 0x00000099700b7220 */ /* 0x002fc40000400000 */
[----:B------:R-:W-:Y:S01]  /*7dc0*/  @P1 STG.E desc[UR36][R6.64+0x2a4], R111 ;  /* 0x0002a46f06001986 */ /* 0x000fe2000c101924 */
[----:B------:R-:W-:-:S03]  /*7dd0*/  ISETP.GT.AND P1, PT, R0, 0xb8, PT ;  /* 0x000000b80000780c */ /* 0x000fc60003f24270 */
[----:B------:R1:W-:Y:S01]  /*7de0*/  @P5 STG.E desc[UR36][R4.64+0x2c0], R11 ;  /* 0x0002c00b04005986 */ /* 0x0003e2000c101924 */
[C---:B------:R-:W-:Y:S01]  /*7df0*/  ISETP.GT.AND P5, PT, R3.reuse, RZ, P1 ;  /* 0x000000ff0300720c */ /* 0x040fe20000fa4270 */
[-C--:B0-----:R-:W-:Y:S02]  /*7e00*/  FMUL R9, R114, R153.reuse ;  /* 0x0000009972097220 */ /* 0x081fe40000400000 */
[----:B------:R-:W-:Y:S01]  /*7e10*/  @P4 STG.E desc[UR36][R4.64+0x2c4], R113 ;  /* 0x0002c47104004986 */ /* 0x000fe2000c101924 */
[C---:B------:R-:W-:Y:S02]  /*7e20*/  ISETP.GT.AND P4, PT, R3.reuse, RZ, P3 ;  /* 0x000000ff0300720c */ /* 0x040fe40001f84270 */
[C---:B------:R-:W-:Y:S01]  /*7e30*/  ISETP.GT.AND P1, PT, R3.reuse, 0x8, P1 ;  /* 0x000000080300780c */ /* 0x040fe20000f24270 */
[----:B------:R0:W-:Y:S01]  /*7e40*/  @P0 STG.E desc[UR36][R6.64+0x2c0], R9 ;  /* 0x0002c00906000986 */ /* 0x0001e2000c101924 */
[----:B------:R-:W-:Y:S02]  /*7e50*/  ISETP.GT.AND P0, PT, R0, 0xc0, PT ;  /* 0x000000c00000780c */ /* 0x000fe40003f04270 */
[----:B------:R-:W-:Y:S01]  /*7e60*/  ISETP.GT.AND P3, PT, R3, 0x8, P3 ;  /* 0x000000080300780c */ /* 0x000fe20001f64270 */
[----:B-1----:R-:W-:Y:S01]  /*7e70*/  FMUL R11, R116, R153 ;  /* 0x00000099740b7220 */ /* 0x002fe20000400000 */
        /* <DEDUP_REMOVED lines=81> */
[----:B------:R-:W-:Y:S02]  /*8390*/  ISETP.GT.AND P2, PT, R3, 0x8, P2 ;  /* 0x000000080300780c */ /* 0x000fe40001744270 */
[----:B------:R-:W-:Y:S01]  /*83a0*/  ISETP.GT.AND P1, PT, R0, 0xf9, PT ;  /* 0x000000f90000780c */ /* 0x000fe20003f24270 */
[----:B-1----:R-:W-:Y:S01]  /*83b0*/  FMUL R11, R144, R153 ;  /* 0x00000099900b7220 */ /* 0x002fe20000400000 */
[----:B------:R-:W-:Y:S01]  /*83c0*/  @P3 STG.E desc[UR36][R6.64+0x3a4], R143 ;  /* 0x0003a48f06003986 */ /* 0x000fe2000c101924 */
[----:B------:R-:W-:-:S03]  /*83d0*/  ISETP.GT.AND P3, PT, R0, 0xf8, PT ;  /* 0x000000f80000780c */ /* 0x000fc60003f64270 */
[----:B------:R1:W-:Y:S01]  /*83e0*/  @P5 STG.E desc[UR36][R4.64+0x3c0], R11 ;  /* 0x0003c00b04005986 */ /* 0x0003e2000c101924 */
[C---:B------:R-:W-:Y:S02]  /*83f0*/  ISETP.GT.AND P5, PT, R3.reuse, RZ, P3 ;  /* 0x000000ff0300720c */ /* 0x040fe40001fa4270 */
[C---:B------:R-:W-:Y:S01]  /*8400*/  ISETP.GT.AND P3, PT, R3.reuse, 0x8, P3 ;  /* 0x000000080300780c */ /* 0x040fe20001f64270 */
[----:B------:R-:W-:Y:S01]  /*8410*/  @P4 STG.E desc[UR36][R4.64+0x3c4], R145 ;  /* 0x0003c49104004986 */ /* 0x000fe2000c101924 */
[C---:B------:R-:W-:Y:S01]  /*8420*/  ISETP.GT.AND P4, PT, R3.reuse, RZ, P1 ;  /* 0x000000ff0300720c */ /* 0x040fe20000f84270 */
[----:B0-----:R-:W-:Y:S01]  /*8430*/  FMUL R9, R146, R153 ;  /* 0x0000009992097220 */ /* 0x001fe20000400000 */
[----:B------:R-:W-:Y:S01]  /*8440*/  ISETP.GT.AND P1, PT, R3, 0x8, P1 ;  /* 0x000000080300780c */ /* 0x000fe20000f24270 */
[----:B------:R-:W-:Y:S02]  /*8450*/  @P0 IMAD.MOV.U32 R2, RZ, RZ, R6 ;  /* 0x000000ffff020224 */ /* 0x000fe400078e0006 */
[----:B------:R-:W-:-:S02]  /*8460*/  @P0 IMAD.MOV.U32 R3, RZ, RZ, R7 ;  /* 0x000000ffff030224 */ /* 0x000fc400078e0007 */
[----:B-1----:R-:W-:-:S03]  /*8470*/  FMUL R11, R148, R153 ;  /* 0x00000099940b7220 */ /* 0x002fc60000400000 */
[----:B------:R0:W-:Y:S02]  /*8480*/  @P0 STG.E desc[UR36][R2.64+0x3c0], R9 ;  /* 0x0003c00902000986 */ /* 0x0001e4000c101924 */
[----:B0-----:R-:W-:Y:S02]  /*8490*/  @P2 IMAD.MOV.U32 R2, RZ, RZ, R6 ;  /* 0x000000ffff022224 */ /* 0x001fe400078e0006 */
[----:B------:R-:W-:-:S05]  /*84a0*/  @P2 IMAD.MOV.U32 R3, RZ, RZ, R7 ;  /* 0x000000ffff032224 */ /* 0x000fca00078e0007 */
[----:B------:R0:W-:Y:S02]  /*84b0*/  @P2 STG.E desc[UR36][R2.64+0x3c4], R147 ;  /* 0x0003c49302002986 */ /* 0x0001e4000c101924 */
[----:B0-----:R-:W-:Y:S02]  /*84c0*/  @P5 IMAD.MOV.U32 R2, RZ, RZ, R4 ;  /* 0x000000ffff025224 */ /* 0x001fe400078e0004 */
[----:B------:R-:W-:-:S05]  /*84d0*/  @P5 IMAD.MOV.U32 R3, RZ, RZ, R5 ;  /* 0x000000ffff035224 */ /* 0x000fca00078e0005 */
[----:B------:R0:W-:Y:S04]  /*84e0*/  @P5 STG.E desc[UR36][R2.64+0x3e0], R11 ;  /* 0x0003e00b02005986 */ /* 0x0001e8000c101924 */
[----:B------:R1:W-:Y:S01]  /*84f0*/  @P4 STG.E desc[UR36][R4.64+0x3e4], R149 ;  /* 0x0003e49504004986 */ /* 0x0003e2000c101924 */
[----:B0-----:R-:W-:Y:S02]  /*8500*/  @P3 IMAD.MOV.U32 R2, RZ, RZ, R6 ;  /* 0x000000ffff023224 */ /* 0x001fe400078e0006 */
[----:B------:R-:W-:-:S05]  /*8510*/  @P3 IMAD.MOV.U32 R3, RZ, RZ, R7 ;  /* 0x000000ffff033224 */ /* 0x000fca00078e0007 */
[----:B------:R1:W-:Y:S04]  /*8520*/  @P3 STG.E desc[UR36][R2.64+0x3e0], R13 ;  /* 0x0003e00d02003986 */ /* 0x0003e8000c101924 */
[----:B------:R1:W-:Y:S02]  /*8530*/  @P1 STG.E desc[UR36][R6.64+0x3e4], R151 ;  /* 0x0003e49706001986 */ /* 0x0003e4000c101924 */
.L_x_286:
[----:B------:R-:W-:Y:S05]  /*8540*/  BSYNC B0 ;  /* 0x0000000000007941 */ /* 0x000fea0003800000 */
.L_x_32:
[----:B01----:R-:W2:Y:S01]  /*8550*/  LDL.64 R2, [R1] ;  /* 0x0000000001027983 */ /* 0x003ea20000100a00 */
[----:B------:R-:W-:Y:S01]  /*8560*/  ULDC.64 UR4, c[0x0][0x650] ;  /* 0x0001940000047ab9 */ /* 0x000fe20000000a00 */
[----:B------:R0:W-:Y:S01]  /*8570*/  SYNCS.ARRIVE.TRANS64.A1T0 RZ, [R160+UR45], RZ ;  /* 0x000000ffa0ff79a7 */ /* 0x0001e2000810002d */
[----:B------:R-:W-:Y:S01]  /*8580*/  PRMT R0, RZ, 0x7610, R0 ;  /* 0x00007610ff007816 */ /* 0x000fe20000000000 */
[----:B------:R-:W-:Y:S02]  /*8590*/  IMAD.MOV.U32 R19, RZ, RZ, -0x1 ;  /* 0xffffffffff137424 */ /* 0x000fe400078e00ff */
[----:B------:R-:W-:Y:S01]  /*85a0*/  IMAD.MOV.U32 R22, RZ, RZ, -0x1 ;  /* 0xffffffffff167424 */ /* 0x000fe200078e00ff */
[----:B--2---:R-:W-:-:S04]  /*85b0*/  LEA R18, P0, R2, R18, 0x1 ;  /* 0x0000001202127211 */ /* 0x004fc800078008ff */
[----:B------:R-:W-:Y:S01]  /*85c0*/  LEA.HI.X R17, R2, R17, R23, 0x1, P0 ;  /* 0x0000001102117211 */ /* 0x000fe200000f0c17 */
[----:B------:R-:W-:Y:S01]  /*85d0*/  IMAD.MOV.U32 R2, RZ, RZ, -0x1 ;  /* 0xffffffffff027424 */ /* 0x000fe200078e00ff */
[----:B------:R-:W-:-:S04]  /*85e0*/  ISETP.GE.U32.AND P0, PT, R18, UR4, PT ;  /* 0x0000000412007c0c */ /* 0x000fc8000bf06070 */
[----:B------:R-:W-:-:S13]  /*85f0*/  ISETP.GE.U32.AND.EX P0, PT, R17, UR5, PT, P0 ;  /* 0x0000000511007c0c */ /* 0x000fda000bf06100 */
[----:B0-----:R-:W-:Y:S05]  /*8600*/  @P0 BRA `(.L_x_287) ;  /* 0x0000000400700947 */ /* 0x001fea0003800000 */
[----:B---3--:R-:W0:Y:S01]  /*8610*/  S2R R10, SR_CTAID.X ;  /* 0x00000000000a7919 */ /* 0x008e220000002500 */
[----:B------:R-:W1:Y:S01]  /*8620*/  LDC.64 R8, c[0x0][0x628] ;  /* 0x00018a00ff087b82 */ /* 0x000e620000000a00 */
[----:B------:R-:W-:Y:S01]  /*8630*/  ULDC UR4, c[0x0][0x150] ;  /* 0x0000540000047ab9 */ /* 0x000fe20000000800 */
[----:B----4-:R-:W-:Y:S01]  /*8640*/  IMAD.MOV.U32 R6, RZ, RZ, R18 ;  /* 0x000000ffff067224 */ /* 0x010fe200078e0012 */
[----:B------:R-:W2:Y:S01]  /*8650*/  S2R R20, SR_CTAID.Y ;  /* 0x0000000000147919 */ /* 0x000ea20000002600 */
[----:B------:R-:W-:-:S04]  /*8660*/  IMAD.MOV.U32 R7, RZ, RZ, R17 ;  /* 0x000000ffff077224 */ /* 0x000fc800078e0011 */
[----:B------:R-:W3:Y:S08]  /*8670*/  LDC R15, c[0x0][0x144] ;  /* 0x00005100ff0f7b82 */ /* 0x000ef00000000800 */
[----:B------:R-:W4:Y:S08]  /*8680*/  LDC R0, c[0x0][0x630] ;  /* 0x00018c00ff007b82 */ /* 0x000f300000000800 */
[----:B------:R-:W2:Y:S01]  /*8690*/  LDC.64 R12, c[0x0][0x620] ;  /* 0x00018800ff0c7b82 */ /* 0x000ea20000000a00 */
[----:B-1----:R-:W-:-:S04]  /*86a0*/  ISETP.NE.U32.AND P0, PT, R8, RZ, PT ;  /* 0x000000ff0800720c */ /* 0x002fc80003f05070 */
[----:B------:R-:W-:Y:S02]  /*86b0*/  ISETP.NE.AND.EX P0, PT, R9, RZ, PT, P0 ;  /* 0x000000ff0900720c */ /* 0x000fe40003f05300 */
[----:B0-----:R-:W-:-:S05]  /*86c0*/  I2FP.F32.U32 R2, R10 ;  /* 0x0000000a00027245 */ /* 0x001fca0000201000 */
[----:B------:R-:W-:-:S04]  /*86d0*/  FMUL R2, R2, UR4 ;  /* 0x0000000402027c20 */ /* 0x000fc80008400000 */
[----:B------:R0:W1:Y:S02]  /*86e0*/  F2I.U32.TRUNC.NTZ R14, R2 ;  /* 0x00000002000e7305 */ /* 0x000064000020f000 */
[----:B---34-:R-:W-:Y:S05]  /*86f0*/  @!P0 BRA `(.L_x_288) ;  /* 0x0000000000288947 */ /* 0x018fea0003800000 */
[----:B------:R-:W3:Y:S02]  /*8700*/  LDC R3, c[0x0][0x634] ;  /* 0x00018d00ff037b82 */ /* 0x000ee40000000800 */
[----:B---3--:R-:W-:-:S05]  /*8710*/  IADD3 R7, P0, R18, R3, RZ ;  /* 0x0000000312077210 */ /* 0x008fca0007f1e0ff */
[----:B------:R-:W-:-:S04]  /*8720*/  IMAD.X R11, RZ, RZ, R17, P0 ;  /* 0x000000ffff0b7224 */ /* 0x000fc800000e0611 */
[----:B0-----:R-:W-:-:S04]  /*8730*/  IMAD.WIDE.U32 R2, R11, R8, RZ ;  /* 0x000000080b027225 */ /* 0x001fc800078e00ff */
[----:B------:R-:W-:-:S04]  /*8740*/  IMAD.WIDE.U32 R4, P0, R7, R9, R2 ;  /* 0x0000000907047225 */ /* 0x000fc80007800002 */
[----:B------:R-:W-:-:S04]  /*8750*/  IMAD.WIDE.U32 R2, R7, R8, RZ ;  /* 0x0000000807027225 */ /* 0x000fc800078e00ff */
[----:B------:R-:W-:Y:S01]  /*8760*/  IMAD.X R7, RZ, RZ, RZ, P0 ;  /* 0x000000ffff077224 */ /* 0x000fe200000e06ff */
[----:B------:R-:W-:Y:S01]  /*8770*/  IADD3 RZ, P0, R3, R4, RZ ;  /* 0x0000000403ff7210 */ /* 0x000fe20007f1e0ff */
[----:B------:R-:W-:-:S04]  /*8780*/  IMAD.MOV.U32 R6, RZ, RZ, R5 ;  /* 0x000000ffff067224 */ /* 0x000fc800078e0005 */
[----:B------:R-:W-:-:S08]  /*8790*/  IMAD.WIDE.U32.X R6, R11, R9, R6, P0 ;  /* 0x000000090b067225 */ /* 0x000fd000000e0406 */
.L_x_288:
[----:B------:R-:W3:Y:S01]  /*87a0*/  LDC.64 R26, c[0x0][0x640] ;  /* 0x00019000ff1a7b82 */ /* 0x000ee20000000a00 */
[-C--:B------:R-:W-:Y:S01]  /*87b0*/  SHF.R.U64 R11, R6, R0.reuse, R7 ;  /* 0x00000000060b7219 */ /* 0x080fe20000001207 */
[----:B------:R-:W-:Y:S01]  /*87c0*/  IMAD.MOV.U32 R19, RZ, RZ, R17 ;  /* 0x000000ffff137224 */ /* 0x000fe200078e0011 */
[----:B------:R-:W-:Y:S01]  /*87d0*/  SHF.R.U32.HI R0, RZ, R0, R7 ;  /* 0x00000000ff007219 */ /* 0x000fe20000011607 */
[----:B-1----:R-:W-:Y:S01]  /*87e0*/  IMAD.MOV R14, RZ, RZ, -R14 ;  /* 0x000000ffff0e7224 */ /* 0x002fe200078e0a0e */
[----:B------:R-:W-:Y:S01]  /*87f0*/  IADD3 R5, P0, RZ, -R11, RZ ;  /* 0x8000000bff057210 */ /* 0x000fe20007f1e0ff */
[----:B------:R-:W-:Y:S01]  /*8800*/  ULDC UR4, c[0x0][0x154] ;  /* 0x0000550000047ab9 */ /* 0x000fe20000000800 */
[----:B------:R-:W-:Y:S01]  /*8810*/  IMAD.MOV.U32 R7, RZ, RZ, 0x1 ;  /* 0x00000001ff077424 */ /* 0x000fe200078e00ff */
[----:B------:R-:W1:Y:S01]  /*8820*/  LDC R4, c[0x0][0x618] ;  /* 0x00018600ff047b82 */ /* 0x000e620000000800 */
[----:B------:R-:W-:Y:S02]  /*8830*/  IMAD R22, R15, R14, R10 ;  /* 0x0000000e0f167224 */ /* 0x000fe400078e020a */
[----:B------:R-:W-:-:S04]  /*8840*/  IMAD.X R3, RZ, RZ, ~R0, P0 ;  /* 0x000000ffff037224 */ /* 0x000fc800000e0e00 */
[-C--:B--2---:R-:W-:Y:S01]  /*8850*/  IMAD R0, R3, R12.reuse, RZ ;  /* 0x0000000c03007224 */ /* 0x084fe200078e02ff */
[----:B------:R-:W2:Y:S01]  /*8860*/  LDC R6, c[0x0][0x608] ;  /* 0x00018200ff067b82 */ /* 0x000ea20000000800 */
[----:B0-----:R-:W-:-:S04]  /*8870*/  IMAD.WIDE.U32 R2, R5, R12, R18 ;  /* 0x0000000c05027225 */ /* 0x001fc800078e0012 */
[----:B------:R-:W-:Y:S01]  /*8880*/  IMAD R5, R5, R13, R0 ;  /* 0x0000000d05057224 */ /* 0x000fe200078e0200 */
[----:B------:R-:W-:Y:S02]  /*8890*/  I2FP.F32.U32 R0, R20 ;  /* 0x0000001400007245 */ /* 0x000fe40000201000 */
[----:B------:R-:W0:Y:S01]  /*88a0*/  LDC R24, c[0x0][0x658] ;  /* 0x00019600ff187b82 */ /* 0x000e220000000800 */
[----:B------:R-:W-:Y:S01]  /*88b0*/  IMAD.IADD R3, R3, 0x1, R5 ;  /* 0x0000000103037824 */ /* 0x000fe200078e0205 */
[----:B---3--:R-:W-:Y:S01]  /*88c0*/  ISETP.NE.U32.AND P0, PT, R26, RZ, PT ;  /* 0x000000ff1a00720c */ /* 0x008fe20003f05070 */
[----:B------:R-:W-:Y:S01]  /*88d0*/  FMUL R0, R0, UR4 ;  /* 0x0000000400007c20 */ /* 0x000fe20008400000 */
[----:B------:R-:W-:Y:S02]  /*88e0*/  IMAD.MOV.U32 R5, RZ, RZ, -0x1 ;  /* 0xffffffffff057424 */ /* 0x000fe400078e00ff */
[----:B------:R-:W-:Y:S01]  /*88f0*/  ISETP.NE.AND.EX P0, PT, R27, RZ, PT, P0 ;  /* 0x000000ff1b00720c */ /* 0x000fe20003f05300 */
[----:B------:R3:W4:Y:S01]  /*8900*/  F2I.U32.TRUNC.NTZ R12, R0 ;  /* 0x00000000000c7305 */ /* 0x000722000020f000 */
[----:B------:R-:W3:Y:S01]  /*8910*/  LDC R15, c[0x0][0x148] ;  /* 0x00005200ff0f7b82 */ /* 0x000ee20000000800 */
[----:B-1----:R-:W-:-:S02]  /*8920*/  SHF.R.U64 R10, R2, R4, R3 ;  /* 0x00000004020a7219 */ /* 0x002fc40000001203 */
[----:B------:R-:W-:-:S05]  /*8930*/  SHF.R.U32.HI R3, RZ, R4, R3 ;  /* 0x00000004ff037219 */ /* 0x000fca0000011603 */
[----:B------:R-:W1:Y:S01]  /*8940*/  LDC R14, c[0x0][0x600] ;  /* 0x00018000ff0e7b82 */ /* 0x000e620000000800 */
[-CC-:B--2---:R-:W-:Y:S02]  /*8950*/  SHF.R.U64 R8, R10, R6.reuse, R3.reuse ;  /* 0x000000060a087219 */ /* 0x184fe40000001203 */
[----:B------:R-:W-:-:S05]  /*8960*/  SHF.R.U32.HI R3, RZ, R6, R3 ;  /* 0x00000006ff037219 */ /* 0x000fca0000011603 */
[----:B------:R-:W2:Y:S01]  /*8970*/  LDC R21, c[0x0][0x648] ;  /* 0x00019200ff157b82 */ /* 0x000ea20000000800 */
[-CC-:B0-----:R-:W-:Y:S02]  /*8980*/  SHF.R.U64 R13, R8, R24.reuse, R3.reuse ;  /* 0x00000018080d7219 */ /* 0x181fe40000001203 */
[-C--:B------:R-:W-:Y:S02]  /*8990*/  SHF.L.U32 R5, R5, R24.reuse, RZ ;  /* 0x0000001805057219 */ /* 0x080fe400000006ff */
[-C--:B------:R-:W-:Y:S01]  /*89a0*/  SHF.R.U32.HI R3, RZ, R24.reuse, R3 ;  /* 0x00000018ff037219 */ /* 0x080fe20000011603 */
[----:B------:R-:W-:Y:S01]  /*89b0*/  IMAD.MOV.U32 R2, RZ, RZ, R13 ;  /* 0x000000ffff027224 */ /* 0x000fe200078e000d */
[----:B------:R-:W-:Y:S01]  /*89c0*/  SHF.L.U32 R24, R7, R24, RZ ;  /* 0x0000001807187219 */ /* 0x000fe200000006ff */
[----:B------:R-:W0:Y:S01]  /*89d0*/  LDC R25, c[0x0][0x638] ;  /* 0x00018e00ff197b82 */ /* 0x000e220000000800 */
[----:B------:R-:W-:-:S07]  /*89e0*/  LOP3.LUT R19, RZ, R5, RZ, 0x33, !PT ;  /* 0x00000005ff137212 */ /* 0x000fce00078e33ff */
[----:B------:R-:W0:Y:S01]  /*89f0*/  LDC R28, c[0x0][0x610] ;  /* 0x00018400ff1c7b82 */ /* 0x000e220000000800 */
[----:B----4-:R-:W-:Y:S05]  /*8a00*/  @!P0 BRA `(.L_x_289) ;  /* 0x0000000000288947 */ /* 0x010fea0003800000 */
[----:B---3--:R-:W3:Y:S02]  /*8a10*/  LDC R0, c[0x0][0x64c] ;  /* 0x00019300ff007b82 */ /* 0x008ee40000000800 */
[----:B---3--:R-:W-:-:S05]  /*8a20*/  IADD3 R7, P0, R13, R0, RZ ;  /* 0x000000000d077210 */ /* 0x008fca0007f1e0ff */
        /* <DEDUP_REMOVED lines=8> */
.L_x_289:
[----:B------:R-:W4:Y:S01]  /*8ab0*/  LDC R4, c[0x0][0x65c] ;  /* 0x00019700ff047b82 */ /* 0x000f220000000800 */
[----:B--23--:R-:W-:Y:S01]  /*8ac0*/  SHF.R.U64 R0, R2, R21, R3 ;  /* 0x0000001502007219 */ /* 0x00cfe20000001203 */
[----:B-1----:R-:W-:Y:S01]  /*8ad0*/  VIADD R3, R14, 0xffffffff ;  /* 0xffffffff0e037836 */ /* 0x002fe20000000000 */
[----:B------:R-:W-:Y:S01]  /*8ae0*/  LOP3.LUT R19, R8, R19, RZ, 0xc0, !PT ;  /* 0x0000001308137212 */ /* 0x000fe200078ec0ff */
[----:B------:R-:W-:Y:S02]  /*8af0*/  IMAD.MOV R12, RZ, RZ, -R12 ;  /* 0x000000ffff0c7224 */ /* 0x000fe400078e0a0c */
[----:B------:R-:W-:Y:S01]  /*8b00*/  IMAD.MOV R2, RZ, RZ, -R0 ;  /* 0x000000ffff027224 */ /* 0x000fe200078e0a00 */
[----:B------:R-:W-:Y:S01]  /*8b10*/  LOP3.LUT R3, R10, R3, RZ, 0xc0, !PT ;  /* 0x000000030a037212 */ /* 0x000fe200078ec0ff */
[----:B------:R-:W-:Y:S02]  /*8b20*/  IMAD R19, R24, R0, R19 ;  /* 0x0000000018137224 */ /* 0x000fe400078e0213 */
[----:B0-----:R-:W-:-:S04]  /*8b30*/  IMAD R0, R2, R25, R13 ;  /* 0x0000001902007224 */ /* 0x001fc800078e020d */
[----:B------:R-:W-:Y:S01]  /*8b40*/  IMAD R2, R0, R14, R3 ;  /* 0x0000000e00027224 */ /* 0x000fe200078e0203 */
[----:B----4-:R-:W-:Y:S01]  /*8b50*/  ISETP.NE.AND P0, PT, R4, 0x1, PT ;  /* 0x000000010400780c */ /* 0x010fe20003f05270 */
[----:B------:R-:W-:-:S05]  /*8b60*/  IMAD.MOV.U32 R4, RZ, RZ, 0x1 ;  /* 0x00000001ff047424 */ /* 0x000fca00078e00ff */
[----:B------:R-:W-:-:S07]  /*8b70*/  PRMT R0, R4, 0x7610, R0 ;  /* 0x0000761004007816 */ /* 0x000fce0000000000 */
[----:B------:R-:W-:-:S04]  /*8b80*/  @P0 IMAD R22, R15, R12, R20 ;  /* 0x0000000c0f160224 */ /* 0x000fc800078e0214 */
[----:B------:R-:W-:-:S05]  /*8b90*/  IMAD R19, R19, R28, R22 ;  /* 0x0000001c13137224 */ /* 0x000fca00078e0216 */
[----:B------:R-:W-:Y:S02]  /*8ba0*/  SEL R22, R2, R19, !P0 ;  /* 0x0000001302167207 */ /* 0x000fe40004000000 */
[----:B------:R-:W-:Y:S01]  /*8bb0*/  SEL R19, R19, R2, !P0 ;  /* 0x0000000213137207 */ /* 0x000fe20004000000 */
[----:B------:R-:W-:-:S07]  /*8bc0*/  IMAD.MOV.U32 R2, RZ, RZ, R11 ;  /* 0x000000ffff027224 */ /* 0x000fce00078e000b */
.L_x_287:
[----:B------:R-:W-:Y:S02]  /*8bd0*/  LOP3.LUT P0, RZ, R0, 0xff, RZ, 0xc0, !PT ;  /* 0x000000ff00ff7812 */ /* 0x000fe4000780c0ff */
[----:B------:R-:W-:-:S11]  /*8be0*/  LOP3.LUT R171, R171, 0x1, RZ, 0x3c, !PT ;  /* 0x00000001abab7812 */ /* 0x000fd600078e3cff */
[----:B------:R-:W-:Y:S05]  /*8bf0*/  @P0 BRA `(.L_x_290) ;  /* 0xffffff88002c0947 */ /* 0x000fea000383ffff */
[----:B------:R-:W-:Y:S05]  /*8c00*/  EXIT ;  /* 0x000000000000794d */ /* 0x000fea0003800000 */
.L_x_13:
[----:B------:R-:W-:-:S08]  /*8c10*/  ISETP.NE.AND P0, PT, R0, RZ, PT ;  /* 0x000000ff0000720c */ /* 0x000fd00003f05270 */
[----:B0-----:R-:W0:-:S00]  /*8c20*/  USETMAXREG.DEALLOC.CTAPOOL 0x28 ;  /* 0x00000028000079c8 */ /* 0x001e0000080e0500 */
[----:B------:R-:W-:Y:S05]  /*8c30*/  @P0 EXIT ;  /* 0x000000000000094d */ /* 0x000fea0003800000 */
[----:B0-----:R-:W-:Y:S01]  /*8c40*/  LOP3.LUT P0, RZ, R8, 0xff, RZ, 0xc0, !PT ;  /* 0x000000ff08ff7812 */ /* 0x001fe2000780c0ff */
[----:B------:R-:W-:Y:S02]  /*8c50*/  IMAD.MOV.U32 R0, RZ, RZ, 0x1 ;  /* 0x00000001ff007424 */ /* 0x000fe400078e00ff */
[----:B------:R-:W-:-:S10]  /*8c60*/  IMAD.MOV.U32 R7, RZ, RZ, RZ ;  /* 0x000000ffff077224 */ /* 0x000fd400078e00ff */
[----:B------:R-:W-:Y:S05]  /*8c70*/  @!P0 BRA `(.L_x_291) ;  /* 0x0000000c00248947 */ /* 0x000fea0003800000 */
[----:B------:R-:W-:Y:S01]  /*8c80*/  LOP3.LUT P0, RZ, R4, 0x1f, RZ, 0xc0, !PT ;  /* 0x0000001f04ff7812 */ /* 0x000fe2000780c0ff */
[----:B------:R-:W-:Y:S01]  /*8c90*/  ULDC UR5, c[0x0][0x658] ;  /* 0x0001960000057ab9 */ /* 0x000fe20000000800 */
[----:B------:R-:W-:Y:S01]  /*8ca0*/  UMOV UR6, 0xffffffff ;  /* 0xffffffff00067882 */ /* 0x000fe20000000000 */
[----:B------:R-:W-:Y:S01]  /*8cb0*/  BSSY B0, `(.L_x_291) ;  /* 0x00000c5000007945 */ /* 0x000fe20003800000 */
[----:B------:R-:W-:Y:S01]  /*8cc0*/  USHF.L.U32 UR6, UR6, UR5, URZ ;  /* 0x0000000506067299 */ /* 0x000fe2000800063f */
[C---:B------:R-:W-:Y:S01]  /*8cd0*/  ISETP.NE.AND P2, PT, R3.reuse, RZ, PT ;  /* 0x000000ff0300720c */ /* 0x040fe20003f45270 */
[----:B------:R-:W-:Y:S01]  /*8ce0*/  IMAD.MOV.U32 R8, RZ, RZ, 0x1 ;  /* 0x00000001ff087424 */ /* 0x000fe200078e00ff */
[----:B------:R-:W-:Y:S01]  /*8cf0*/  ISETP.NE.OR P0, PT, R3, RZ, !P0 ;  /* 0x000000ff0300720c */ /* 0x000fe20004705670 */
[----:B------:R-:W-:Y:S01]  /*8d00*/  IMAD.MOV.U32 R0, RZ, RZ, 0x1 ;  /* 0x00000001ff007424 */ /* 0x000fe200078e00ff */
[----:B------:R-:W-:Y:S01]  /*8d10*/  LOP3.LUT R6, R16, 0x2, RZ, 0xfc, !PT ;  /* 0x0000000210067812 */ /* 0x000fe200078efcff */
[----:B------:R-:W-:Y:S01]  /*8d20*/  IMAD.MOV.U32 R7, RZ, RZ, RZ ;  /* 0x000000ffff077224 */ /* 0x000fe200078e00ff */
[----:B------:R-:W-:Y:S01]  /*8d30*/  ULDC UR4, c[0x0][0x600] ;  /* 0x0001800000047ab9 */ /* 0x000fe20000000800 */
[----:B------:R-:W-:Y:S01]  /*8d40*/  UMOV UR7, 0x1 ;  /* 0x0000000100077882 */ /* 0x000fe20000000000 */
[----:B------:R-:W-:-:S02]  /*8d50*/  UIADD3 UR19, UR40, 0x1, URZ ;  /* 0x0000000128137890 */ /* 0x000fc4000fffe03f */
[----:B------:R-:W-:Y:S02]  /*8d60*/  UIADD3 UR15, UR4, -0x1, URZ ;  /* 0xffffffff040f7890 */ /* 0x000fe4000fffe03f */
[----:B------:R-:W-:Y:S02]  /*8d70*/  USHF.L.U32 UR17, UR7, UR5, URZ ;  /* 0x0000000507117299 */ /* 0x000fe4000800063f */
[----:B------:R-:W-:Y:S01]  /*8d80*/  ULOP3.LUT UR16, URZ, UR6, URZ, 0x33, !UPT ;  /* 0x000000063f107292 */ /* 0x000fe2000f8e333f */
[----:B------:R-:W-:-:S11]  /*8d90*/  ULDC.64 UR20, c[0x0][0x198] ;  /* 0x0000660000147ab9 */ /* 0x000fd60000000a00 */
.L_x_303:
[----:B------:R-:W-:-:S03]  /*8da0*/  UMOV UR4, 0xffffffff ;  /* 0xffffffff00047882 */ /* 0x000fc60000000000 */
[----:B------:R-:W-:Y:S05]  /*8db0*/  BRA.DIV UR4, `(.L_x_292) ;  /* 0x0000001204547947 */ /* 0x000fea000b800000 */
[----:B------:R-:W-:-:S13]  /*8dc0*/  ELECT P6, URZ, PT ;  /* 0x00000000003f782f */ /* 0x000fda00038c0000 */
.L_x_319:
[----:B------:R-:W0:Y:S01]  /*8dd0*/  LDC R3, c[0x0][0x28c] ;  /* 0x0000a300ff037b82 */ /* 0x000e220000000800 */
[----:B------:R-:W-:Y:S01]  /*8de0*/  BSSY B1, `(.L_x_293) ;  /* 0x0000037000017945 */ /* 0x000fe20003800000 */
[----:B0-----:R-:W-:-:S13]  /*8df0*/  ISETP.LT.OR P6, PT, R3, 0x1, !P6 ;  /* 0x000000010300780c */ /* 0x001fda00077c1670 */
[----:B------:R-:W-:Y:S05]  /*8e00*/  @P6 BRA `(.L_x_294) ;  /* 0x0000000000d06947 */ /* 0x000fea0003800000 */
[----:B------:R-:W-:Y:S02]  /*8e10*/  IMAD.SHL.U32 R22, R22, 0x100, RZ ;  /* 0x0000010016167824 */ /* 0x000fe400078e00ff */
[----:B------:R-:W-:Y:S02]  /*8e20*/  IMAD.SHL.U32 R19, R19, 0x40, RZ ;  /* 0x0000004013137824 */ /* 0x000fe400078e00ff */
[----:B------:R-:W-:Y:S02]  /*8e30*/  IMAD.MOV.U32 R12, RZ, RZ, RZ ;  /* 0x000000ffff0c7224 */ /* 0x000fe400078e00ff */
[----:B------:R-:W-:Y:S02]  /*8e40*/  IMAD.U32 R13, RZ, RZ, UR19 ;  /* 0x00000013ff0d7e24 */ /* 0x000fe4000f8e00ff */
[----:B------:R-:W-:Y:S02]  /*8e50*/  IMAD.MOV.U32 R3, RZ, RZ, R0 ;  /* 0x000000ffff037224 */ /* 0x000fe400078e0000 */
[----:B------:R-:W-:-:S07]  /*8e60*/  IMAD.MOV.U32 R4, RZ, RZ, R7 ;  /* 0x000000ffff047224 */ /* 0x000fce00078e0007 */
.L_x_298:
[----:B------:R-:W0:Y:S01]  /*8e70*/  S2R R10, SR_CgaCtaId ;  /* 0x00000000000a7919 */ /* 0x000e220000008800 */
[----:B------:R-:W-:Y:S01]  /*8e80*/  MOV R5, 0x400 ;  /* 0x0000040000057802 */ /* 0x000fe20000000f00 */
[----:B------:R-:W1:Y:S03]  /*8e90*/  @!P2 LDC R9, c[0x0][0x500] ;  /* 0x00014000ff09ab82 */ /* 0x000e660000000800 */
[----:B0-----:R-:W-:Y:S02]  /*8ea0*/  LEA R11, R10, R5, 0x18 ;  /* 0x000000050a0b7211 */ /* 0x001fe400078ec0ff */
[----:B------:R-:W-:-:S03]  /*8eb0*/  SHF.L.U32 R5, R3, 0x1f, RZ ;  /* 0x0000001f03057819 */ /* 0x000fc600000006ff */
[----:B------:R-:W-:-:S04]  /*8ec0*/  IMAD R10, R4, 0x8, R11 ;  /* 0x00000008040a7824 */ /* 0x000fc800078e020b */
[----:B------:R-:W0:Y:S02]  /*8ed0*/  SYNCS.PHASECHK.TRANS64.TRYWAIT P1, [R10+URZ+0x38], R5 ;  /* 0x000038050a0075a7 */ /* 0x000e24000802017f */
[----:B01----:R-:W-:Y:S05]  /*8ee0*/  @!P1 BRA `(.L_x_295) ;  /* 0x0000001000289947 */ /* 0x003fea0003800000 */
.L_x_320:
[----:B0-----:R-:W-:Y:S01]  /*8ef0*/  PRMT R5, R6, 0x9910, RZ ;  /* 0x0000991006057816 */ /* 0x001fe200000000ff */
[----:B------:R0:W-:Y:S03]  /*8f00*/  @!P2 SYNCS.ARRIVE.TRANS64 RZ, [R10+URZ], R9 ;  /* 0x000000090affa9a7 */ /* 0x0001e6000800003f */
[----:B------:R-:W-:-:S13]  /*8f10*/  ISETP.NE.AND P1, PT, R5, 0x2, PT ;  /* 0x000000020500780c */ /* 0x000fda0003f25270 */
[----:B0-----:R-:W-:Y:S05]  /*8f20*/  @P1 BRA `(.L_x_296) ;  /* 0x0000000000041947 */ /* 0x001fea0003800000 */
[----:B------:R-:W-:Y:S01]  /*8f30*/  BPT.TRAP 0x1 ;  /* 0x000000040000795c */ /* 0x000fe20000300000 */
.L_x_296:
[----:B------:R-:W-:Y:S05]  /*8f40*/  @P0 BRA `(.L_x_297) ;  /* 0x0000000000040947 */ /* 0x000fea0003800000 */
[----:B------:R-:W-:Y:S01]  /*8f50*/  BPT.TRAP 0x1 ;  /* 0x000000040000795c */ /* 0x000fe20000300000 */
.L_x_297:
[--C-:B------:R-:W-:Y:S01]  /*8f60*/  IMAD R5, R4, 0x2000, R11.reuse ;  /* 0x0000200004057824 */ /* 0x100fe200078e020b */
[----:B------:R-:W-:Y:S01]  /*8f70*/  R2UR UR9, R10 ;  /* 0x000000000a0972ca */ /* 0x000fe200000e0000 */
[C---:B------:R-:W-:Y:S01]  /*8f80*/  IMAD R11, R4.reuse, 0x8000, R11 ;  /* 0x00008000040b7824 */ /* 0x040fe200078e020b */
[----:B------:R-:W-:Y:S01]  /*8f90*/  UIADD3 UR4, UP0, UR20, 0xf0, URZ ;  /* 0x000000f014047890 */ /* 0x000fe2000ff1e03f */
[----:B------:R-:W-:Y:S01]  /*8fa0*/  VIADD R13, R13, 0xffffffff ;  /* 0xffffffff0d0d7836 */ /* 0x000fe20000000000 */
[----:B------:R-:W-:Y:S01]  /*8fb0*/  R2UR UR5, R5 ;  /* 0x00000000050572ca */ /* 0x000fe200000e0000 */
[----:B------:R-:W-:Y:S01]  /*8fc0*/  UIADD3 UR22, UP1, UR20, 0x1f0, URZ ;  /* 0x000001f014167890 */ /* 0x000fe2000ff3e03f */
[----:B------:R-:W-:Y:S01]  /*8fd0*/  R2UR UR8, R11 ;  /* 0x000000000b0872ca */ /* 0x000fe200000e0000 */
[----:B------:R-:W-:Y:S01]  /*8fe0*/  VIADD R4, R4, 0x1 ;  /* 0x0000000104047836 */ /* 0x000fe20000000000 */
[----:B------:R-:W-:Y:S01]  /*8ff0*/  R2UR UR11, R19 ;  /* 0x00000000130b72ca */ /* 0x000fe200000e0000 */
[----:B------:R-:W-:Y:S01]  /*9000*/  UIADD3.X UR23, URZ, UR21, URZ, UP1, !UPT ;  /* 0x000000153f177290 */ /* 0x000fe20008ffe43f */
[----:B------:R-:W-:Y:S01]  /*9010*/  R2UR UR10, R12 ;  /* 0x000000000c0a72ca */ /* 0x000fe200000e0000 */
[----:B------:R-:W-:Y:S01]  /*9020*/  UMOV UR6, 0x0 ;  /* 0x0000000000067882 */ /* 0x000fe20000000000 */
[----:B------:R-:W-:Y:S01]  /*9030*/  R2UR UR12, R2 ;  /* 0x00000000020c72ca */ /* 0x000fe200000e0000 */
[----:B------:R-:W-:Y:S01]  /*9040*/  UMOV UR7, 0x10000000 ;  /* 0x1000000000077882 */ /* 0x000fe20000000000 */
[----:B------:R-:W-:Y:S01]  /*9050*/  R2UR UR18, R22 ;  /* 0x00000000161272ca */ /* 0x000fe200000e0000 */
[----:B------:R-:W-:Y:S01]  /*9060*/  VIADD R12, R12, 0x20 ;  /* 0x000000200c0c7836 */ /* 0x000fe20000000000 */
[----:B------:R-:W-:Y:S01]  /*9070*/  ISETP.GT.AND P3, PT, R13, 0x1, PT ;  /* 0x000000010d00780c */ /* 0x000fe20003f64270 */
[----:B------:R-:W-:Y:S01]  /*9080*/  UIADD3 UR13, UR5, 0x180, URZ ;  /* 0x00000180050d7890 */ /* 0x000fe2000fffe03f */
[----:B------:R-:W-:Y:S01]  /*9090*/  ISETP.NE.AND P1, PT, R4, 0x7, PT ;  /* 0x000000070400780c */ /* 0x000fe20003f25270 */
[----:B------:R-:W-:-:S02]  /*90a0*/  UIADD3.X UR5, URZ, UR21, URZ, UP0, !UPT ;  /* 0x000000153f057290 */ /* 0x000fc400087fe43f */
[----:B------:R-:W-:Y:S01]  /*90b0*/  UIADD3 UR14, UR8, 0xe180, URZ ;  /* 0x0000e180080e7890 */ /* 0x000fe2000fffe03f */
[----:B------:R-:W-:Y:S02]  /*90c0*/  SEL R10, RZ, 0x1, P1 ;  /* 0x00000001ff0a7807 */ /* 0x000fe40000800000 */
[----:B------:R-:W-:Y:S01]  /*90d0*/  UMOV UR8, UR13 ;  /* 0x0000000d00087c82 */ /* 0x000fe20008000000 */
[----:B------:R-:W-:Y:S02]  /*90e0*/  SEL R4, R4, RZ, P1 ;  /* 0x000000ff04047207 */ /* 0x000fe40000800000 */
[----:B------:R-:W-:Y:S01]  /*90f0*/  LOP3.LUT R3, R3, R10, RZ, 0x3c, !PT ;  /* 0x0000000a03037212 */ /* 0x000fe200078e3cff */
[----:B------:R0:W-:Y:S02]  /*9100*/  UTMALDG.3D [UR8], [UR4], desc[UR6] ;  /* 0x00000608040075b4 */ /* 0x0001e40008011000 */
[----:B0-----:R-:W-:Y:S01]  /*9110*/  UMOV UR8, UR14 ;  /* 0x0000000e00087c82 */ /* 0x001fe20008000000 */
[----:B------:R-:W-:-:S02]  /*9120*/  UMOV UR11, UR18 ;  /* 0x00000012000b7c82 */ /* 0x000fc40008000000 */
[----:B------:R0:W-:Y:S02]  /*9130*/  UTMALDG.3D [UR8], [UR22], desc[UR6] ;  /* 0x00000608160075b4 */ /* 0x0001e40008011000 */
[----:B0-----:R-:W-:Y:S05]  /*9140*/  @P3 BRA `(.L_x_298) ;  /* 0xfffffffc00483947 */ /* 0x001fea000383ffff */
.L_x_294:
[----:B------:R-:W-:Y:S05]  /*9150*/  BSYNC B1 ;  /* 0x0000000000017941 */ /* 0x000fea0003800000 */
.L_x_293:
[----:B------:R-:W2:Y:S01]  /*9160*/  LDL.64 R10, [R1] ;  /* 0x00000000010a7983 */ /* 0x000ea20000100a00 */
[----:B------:R-:W-:Y:S01]  /*9170*/  LOP3.LUT P4, RZ, R8, 0xff, RZ, 0xc0, !PT ;  /* 0x000000ff08ff7812 */ /* 0x000fe2000788c0ff */
[----:B------:R-:W-:Y:S01]  /*9180*/  VIADD R4, R7, UR40 ;  /* 0x0000002807047c36 */ /* 0x000fe20008000000 */
[----:B------:R-:W-:Y:S01]  /*9190*/  ULDC.64 UR4, c[0x0][0x650] ;  /* 0x0001940000047ab9 */ /* 0x000fe20000000a00 */
[----:B------:R-:W-:Y:S01]  /*91a0*/  IMAD.U32 R7, RZ, RZ, UR40 ;  /* 0x00000028ff077e24 */ /* 0x000fe2000f8e00ff */
[----:B------:R-:W-:Y:S01]  /*91b0*/  UISETP.GE.U32.AND UP0, UPT, UR40, 0x7, UPT ;  /* 0x000000072800788c */ /* 0x000fe2000bf06070 */
[C---:B------:R-:W-:Y:S01]  /*91c0*/  IMAD.WIDE.U32 R2, R4.reuse, 0x24924925, RZ ;  /* 0x2492492504027825 */ /* 0x040fe200078e00ff */
[C---:B------:R-:W-:Y:S01]  /*91d0*/  ISETP.GT.U32.AND P1, PT, R4.reuse, 0x6, PT ;  /* 0x000000060400780c */ /* 0x040fe20003f24070 */
[----:B------:R-:W-:Y:S02]  /*91e0*/  BSSY B1, `(.L_x_299) ;  /* 0x000006f000017945 */ /* 0x000fe40003800000 */
[----:B------:R-:W-:Y:S01]  /*91f0*/  IMAD.IADD R2, R4, 0x1, -R3 ;  /* 0x0000000104027824 */ /* 0x000fe200078e0a03 */
[----:B------:R-:W-:Y:S01]  /*9200*/  ISETP.LT.U32.AND P1, PT, R7, 0x7, P1 ;  /* 0x000000070700780c */ /* 0x000fe20000f21070 */
[----:B------:R-:W-:Y:S01]  /*9210*/  IMAD.MOV.U32 R19, RZ, RZ, -0x1 ;  /* 0xffffffffff137424 */ /* 0x000fe200078e00ff */
[----:B------:R-:W-:Y:S01]  /*9220*/  PLOP3.LUT P3, PT, PT, PT, UP0, 0x80, 0x0 ;  /* 0x000000000000781c */ /* 0x000fe20003f6f008 */
[----:B------:R-:W0:Y:S01]  /*9230*/  @P4 S2R R8, SR_CgaCtaId ;  /* 0x0000000000084919 */ /* 0x000e220000008800 */
[----:B------:R-:W-:Y:S01]  /*9240*/  @P4 MOV R5, 0x400 ;  /* 0x0000040000054802 */ /* 0x000fe20000000f00 */
[----:B------:R-:W-:Y:S01]  /*9250*/  IMAD.MOV.U32 R22, RZ, RZ, -0x1 ;  /* 0xffffffffff167424 */ /* 0x000fe200078e00ff */
[----:B------:R-:W-:-:S02]  /*9260*/  LEA.HI R2, R2, R3, RZ, 0x1f ;  /* 0x0000000302027211 */ /* 0x000fc400078ff8ff */
[----:B------:R-:W-:Y:S02]  /*9270*/  PRMT R3, RZ, 0x7610, R3 ;  /* 0x00007610ff037816 */ /* 0x000fe40000000003 */
[----:B------:R-:W-:Y:S01]  /*9280*/  SHF.R.U32.HI R7, RZ, 0x2, R2 ;  /* 0x00000002ff077819 */ /* 0x000fe20000011602 */
[----:B------:R-:W-:Y:S01]  /*9290*/  IMAD.MOV.U32 R2, RZ, RZ, -0x1 ;  /* 0xffffffffff027424 */ /* 0x000fe200078e00ff */
[----:B0-----:R-:W-:Y:S02]  /*92a0*/  @P4 LEA R8, R8, R5, 0x18 ;  /* 0x0000000508084211 */ /* 0x001fe400078ec0ff */
[----:B------:R-:W-:Y:S02]  /*92b0*/  SEL R5, RZ, 0x1, !P1 ;  /* 0x00000001ff057807 */ /* 0x000fe40004800000 */
[----:B------:R0:W-:Y:S02]  /*92c0*/  @P4 SYNCS.ARRIVE.TRANS64.A1T0 RZ, [R8+URZ+0xa8], RZ ;  /* 0x0000a8ff08ff49a7 */ /* 0x0001e4000810003f */
[----:B------:R-:W-:-:S04]  /*92d0*/  LOP3.LUT R0, R0, R5, RZ, 0x3c, !PT ;  /* 0x0000000500007212 */ /* 0x000fc800078e3cff */
[----:B------:R-:W-:Y:S01]  /*92e0*/  @P3 LOP3.LUT R0, R0, 0x1, R7, 0x78, !PT ;  /* 0x0000000100003812 */ /* 0x000fe200078e7807 */
[----:B------:R-:W-:Y:S01]  /*92f0*/  IMAD R7, R7, -0x7, R4 ;  /* 0xfffffff907077824 */ /* 0x000fe200078e0204 */
[----:B0-----:R-:W-:Y:S02]  /*9300*/  PRMT R8, RZ, 0x7610, R8 ;  /* 0x00007610ff087816 */ /* 0x001fe40000000008 */
[----:B--2---:R-:W-:-:S05]  /*9310*/  IADD3 R18, P1, R18, R10, RZ ;  /* 0x0000000a12127210 */ /* 0x004fca0007f3e0ff */
[----:B------:R-:W-:Y:S01]  /*9320*/  IMAD.X R17, R17, 0x1, R23, P1 ;  /* 0x0000000111117824 */ /* 0x000fe200008e0617 */
[----:B------:R-:W-:-:S04]  /*9330*/  ISETP.GE.U32.AND P1, PT, R18, UR4, PT ;  /* 0x0000000412007c0c */ /* 0x000fc8000bf26070 */
[----:B------:R-:W-:-:S13]  /*9340*/  ISETP.GE.U32.AND.EX P1, PT, R17, UR5, PT, P1 ;  /* 0x0000000511007c0c */ /* 0x000fda000bf26110 */
[----:B------:R-:W-:Y:S05]  /*9350*/  @P1 BRA `(.L_x_300) ;  /* 0x00000004005c1947 */ /* 0x000fea0003800000 */
[----:B------:R-:W0:Y:S01]  /*9360*/  S2R R11, SR_CTAID.X ;  /* 0x00000000000b7919 */ /* 0x000e220000002500 */
[----:B------:R-:W-:Y:S01]  /*9370*/  ULDC.64 UR4, c[0x0][0x628] ;  /* 0x00018a0000047ab9 */ /* 0x000fe20000000a00 */
[----:B------:R-:W1:Y:S01]  /*9380*/  LDC R12, c[0x0][0x144] ;  /* 0x00005100ff0c7b82 */ /* 0x000e620000000800 */
[----:B------:R-:W-:Y:S01]  /*9390*/  ISETP.NE.U32.AND P1, PT, RZ, UR4, PT ;  /* 0x00000004ff007c0c */ /* 0x000fe2000bf25070 */
[----:B------:R-:W2:Y:S01]  /*93a0*/  S2R R9, SR_CTAID.Y ;  /* 0x0000000000097919 */ /* 0x000ea20000002600 */
[----:B------:R-:W-:Y:S01]  /*93b0*/  ULDC UR6, c[0x0][0x150] ;  /* 0x0000540000067ab9 */ /* 0x000fe20000000800 */
[----:B------:R-:W-:Y:S01]  /*93c0*/  ULDC UR7, c[0x0][0x630] ;  /* 0x00018c0000077ab9 */ /* 0x000fe20000000800 */
[----:B------:R-:W-:Y:S01]  /*93d0*/  ISETP.NE.AND.EX P1, PT, RZ, UR5, PT, P1 ;  /* 0x00000005ff007c0c */ /* 0x000fe2000bf25310 */
[----:B------:R-:W-:Y:S01]  /*93e0*/  IMAD.MOV.U32 R2, RZ, RZ, R18 ;  /* 0x000000ffff027224 */ /* 0x000fe200078e0012 */
[----:B0-----:R-:W-:-:S05]  /*93f0*/  I2FP.F32.U32 R3, R11 ;  /* 0x0000000b00037245 */ /* 0x001fca0000201000 */
[----:B------:R-:W-:Y:S01]  /*9400*/  FMUL R14, R3, UR6 ;  /* 0x00000006030e7c20 */ /* 0x000fe20008400000 */
[----:B------:R-:W-:-:S05]  /*9410*/  IMAD.MOV.U32 R3, RZ, RZ, R17 ;  /* 0x000000ffff037224 */ /* 0x000fca00078e0011 */
[----:B--2---:R-:W-:Y:S05]  /*9420*/  @!P1 BRA `(.L_x_301) ;  /* 0x0000000000289947 */ /* 0x004fea0003800000 */
[----:B------:R-:W-:Y:S02]  /*9430*/  ULDC UR6, c[0x0][0x634] ;  /* 0x00018d0000067ab9 */ /* 0x000fe40000000800 */
[----:B------:R-:W-:-:S05]  /*9440*/  IADD3 R3, P1, R18, UR6, RZ ;  /* 0x0000000612037c10 */ /* 0x000fca000ff3e0ff */
[----:B------:R-:W-:-:S04]  /*9450*/  IMAD.X R13, RZ, RZ, R17, P1 ;  /* 0x000000ffff0d7224 */ /* 0x000fc800008e0611 */
[----:B------:R-:W-:-:S04]  /*9460*/  IMAD.WIDE.U32 R4, R13, UR4, RZ ;  /* 0x000000040d047c25 */ /* 0x000fc8000f8e00ff */
[----:B------:R-:W-:-:S04]  /*9470*/  IMAD.WIDE.U32 R4, P1, R3, UR5, R4 ;  /* 0x0000000503047c25 */ /* 0x000fc8000f820004 */
[----:B------:R-:W-:-:S04]  /*9480*/  IMAD.WIDE.U32 R2, R3, UR4, RZ ;  /* 0x0000000403027c25 */ /* 0x000fc8000f8e00ff */
[----:B------:R-:W-:Y:S01]  /*9490*/  IMAD.MOV.U32 R2, RZ, RZ, R5 ;  /* 0x000000ffff027224 */ /* 0x000fe200078e0005 */
[----:B------:R-:W-:Y:S01]  /*94a0*/  IADD3 RZ, P3, R3, R4, RZ ;  /* 0x0000000403ff7210 */ /* 0x000fe20007f7e0ff */
[----:B------:R-:W-:-:S04]  /*94b0*/  IMAD.X R3, RZ, RZ, RZ, P1 ;  /* 0x000000ffff037224 */ /* 0x000fc800008e06ff */
[----:B------:R-:W-:-:S08]  /*94c0*/  IMAD.WIDE.U32.X R2, R13, UR5, R2, P3 ;  /* 0x000000050d027c25 */ /* 0x000fd000098e0402 */
.L_x_301:
[--C-:B------:R-:W-:Y:S01]  /*94d0*/  SHF.R.U64 R10, R2, UR7, R3.reuse ;  /* 0x00000007020a7c19 */ /* 0x100fe20008001203 */
[----:B------:R-:W0:Y:S01]  /*94e0*/  F2I.U32.TRUNC.NTZ R14, R14 ;  /* 0x0000000e000e7305 */ /* 0x000e22000020f000 */
[----:B------:R-:W-:Y:S01]  /*94f0*/  SHF.R.U32.HI R2, RZ, UR7, R3 ;  /* 0x00000007ff027c19 */ /* 0x000fe20008011603 */
[----:B------:R-:W-:Y:S01]  /*9500*/  ULDC.64 UR4, c[0x0][0x620] ;  /* 0x0001880000047ab9 */ /* 0x000fe20000000a00 */
[----:B------:R-:W-:Y:S01]  /*9510*/  IADD3 R5, P1, RZ, -R10, RZ ;  /* 0x8000000aff057210 */ /* 0x000fe20007f3e0ff */
[----:B------:R-:W-:Y:S01]  /*9520*/  IMAD.MOV.U32 R3, RZ, RZ, R17 ;  /* 0x000000ffff037224 */ /* 0x000fe200078e0011 */
[----:B------:R-:W-:-:S03]  /*9530*/  ULDC.64 UR6, c[0x0][0x640] ;  /* 0x0001900000067ab9 */ /* 0x000fc60000000a00 */
[----:B------:R-:W-:Y:S01]  /*9540*/  IMAD.X R2, RZ, RZ, ~R2, P1 ;  /* 0x000000ffff027224 */ /* 0x000fe200008e0e02 */
[----:B------:R-:W-:-:S03]  /*9550*/  ISETP.NE.U32.AND P1, PT, RZ, UR6, PT ;  /* 0x00000006ff007c0c */ /* 0x000fc6000bf25070 */
[----:B------:R-:W-:Y:S01]  /*9560*/  IMAD R4, R2, UR4, RZ ;  /* 0x0000000402047c24 */ /* 0x000fe2000f8e02ff */
[----:B------:R-:W-:Y:S01]  /*9570*/  ISETP.NE.AND.EX P1, PT, RZ, UR7, PT, P1 ;  /* 0x00000007ff007c0c */ /* 0x000fe2000bf25310 */
[----:B------:R-:W-:-:S04]  /*9580*/  IMAD.MOV.U32 R2, RZ, RZ, R18 ;  /* 0x000000ffff027224 */ /* 0x000fc800078e0012 */
[----:B------:R-:W-:Y:S01]  /*9590*/  IMAD.WIDE.U32 R2, R5, UR4, R2 ;  /* 0x0000000405027c25 */ /* 0x000fe2000f8e0002 */
[----:B------:R-:W-:-:S03]  /*95a0*/  ULDC UR4, c[0x0][0x618] ;  /* 0x0001860000047ab9 */ /* 0x000fc60000000800 */
[----:B------:R-:W-:Y:S01]  /*95b0*/  IMAD R5, R5, UR5, R4 ;  /* 0x0000000505057c24 */ /* 0x000fe2000f8e0204 */
[----:B------:R-:W-:Y:S01]  /*95c0*/  ULDC UR5, c[0x0][0x154] ;  /* 0x0000550000057ab9 */ /* 0x000fe20000000800 */
[----:B0-----:R-:W-:Y:S02]  /*95d0*/  IMAD.MOV R4, RZ, RZ, -R14 ;  /* 0x000000ffff047224 */ /* 0x001fe400078e0a0e */
[----:B------:R-:W0:Y:S01]  /*95e0*/  LDC R14, c[0x0][0x148] ;  /* 0x00005200ff0e7b82 */ /* 0x000e220000000800 */
[----:B------:R-:W-:Y:S02]  /*95f0*/  IMAD.IADD R3, R3, 0x1, R5 ;  /* 0x0000000103037824 */ /* 0x000fe400078e0205 */
[----:B-1----:R-:W-:Y:S01]  /*9600*/  IMAD R11, R12, R4, R11 ;  /* 0x000000040c0b7224 */ /* 0x002fe200078e020b */
[----:B------:R-:W-:Y:S02]  /*9610*/  I2FP.F32.U32 R4, R9 ;  /* 0x0000000900047245 */ /* 0x000fe40000201000 */
[----:B------:R-:W-:-:S02]  /*9620*/  SHF.R.U64 R12, R2, UR4, R3 ;  /* 0x00000004020c7c19 */ /* 0x000fc40008001203 */
[----:B------:R-:W-:Y:S01]  /*9630*/  SHF.R.U32.HI R3, RZ, UR4, R3 ;  /* 0x00000004ff037c19 */ /* 0x000fe20008011603 */
[----:B------:R-:W-:Y:S01]  /*9640*/  FMUL R4, R4, UR5 ;  /* 0x0000000504047c20 */ /* 0x000fe20008400000 */
[----:B------:R-:W-:Y:S02]  /*9650*/  ULDC UR4, c[0x0][0x608] ;  /* 0x0001820000047ab9 */ /* 0x000fe40000000800 */
[--C-:B------:R-:W-:Y:S01]  /*9660*/  SHF.R.U64 R15, R12, UR4, R3.reuse ;  /* 0x000000040c0f7c19 */ /* 0x100fe20008001203 */
[----:B------:R1:W2:Y:S01]  /*9670*/  F2I.U32.TRUNC.NTZ R20, R4 ;  /* 0x0000000400147305 */ /* 0x0002a2000020f000 */
[----:B------:R-:W-:Y:S01]  /*9680*/  SHF.R.U32.HI R2, RZ, UR4, R3 ;  /* 0x00000004ff027c19 */ /* 0x000fe20008011603 */
[----:B------:R-:W-:-:S03]  /*9690*/  ULDC UR4, c[0x0][0x658] ;  /* 0x0001960000047ab9 */ /* 0x000fc60000000800 */
[--C-:B------:R-:W-:Y:S02]  /*96a0*/  SHF.R.U64 R13, R15, UR4, R2.reuse ;  /* 0x000000040f0d7c19 */ /* 0x100fe40008001202 */
[----:B------:R-:W-:-:S03]  /*96b0*/  SHF.R.U32.HI R19, RZ, UR4, R2 ;  /* 0x00000004ff137c19 */ /* 0x000fc60008011602 */
[----:B------:R-:W-:Y:S02]  /*96c0*/  IMAD.MOV.U32 R2, RZ, RZ, R13 ;  /* 0x000000ffff027224 */ /* 0x000fe400078e000d */
[----:B------:R-:W-:Y:S01]  /*96d0*/  IMAD.MOV.U32 R3, RZ, RZ, R19 ;  /* 0x000000ffff037224 */ /* 0x000fe200078e0013 */
[----:B-1----:R-:W-:Y:S06]  /*96e0*/  @!P1 BRA `(.L_x_302) ;  /* 0x0000000000289947 */ /* 0x002fec0003800000 */
        /* <DEDUP_REMOVED lines=10> */
.L_x_302:
[----:B------:R-:W1:Y:S01]  /*9790*/  LDC R4, c[0x0][0x65c] ;  /* 0x00019700ff047b82 */ /* 0x000e620000000800 */
[----:B------:R-:W-:Y:S01]  /*97a0*/  ULDC UR4, c[0x0][0x648] ;  /* 0x0001920000047ab9 */ /* 0x000fe20000000800 */
[----:B------:R-:W-:Y:S01]  /*97b0*/  LOP3.LUT R15, R15, UR16, RZ, 0xc0, !PT ;  /* 0x000000100f0f7c12 */ /* 0x000fe2000f8ec0ff */
[----:B--2---:R-:W-:Y:S01]  /*97c0*/  IMAD.MOV R20, RZ, RZ, -R20 ;  /* 0x000000ffff147224 */ /* 0x004fe200078e0a14 */
[----:B------:R-:W-:Y:S01]  /*97d0*/  SHF.R.U64 R2, R2, UR4, R3 ;  /* 0x0000000402027c19 */ /* 0x000fe20008001203 */
[----:B------:R-:W-:Y:S01]  /*97e0*/  ULDC UR4, c[0x0][0x638] ;  /* 0x00018e0000047ab9 */ /* 0x000fe20000000800 */
[----:B------:R-:W-:Y:S01]  /*97f0*/  LOP3.LUT R12, R12, UR15, RZ, 0xc0, !PT ;  /* 0x0000000f0c0c7c12 */ /* 0x000fe2000f8ec0ff */
[----:B------:R-:W-:Y:S01]  /*9800*/  ULDC UR5, c[0x0][0x610] ;  /* 0x0001840000057ab9 */ /* 0x000fe20000000800 */
[----:B------:R-:W-:Y:S01]  /*9810*/  IMAD.MOV.U32 R3, RZ, RZ, 0x1 ;  /* 0x00000001ff037424 */ /* 0x000fe200078e00ff */
[----:B-1----:R-:W-:Y:S01]  /*9820*/  ISETP.NE.AND P1, PT, R4, 0x1, PT ;  /* 0x000000010400780c */ /* 0x002fe20003f25270 */
[----:B------:R-:W-:-:S02]  /*9830*/  IMAD.MOV R4, RZ, RZ, -R2 ;  /* 0x000000ffff047224 */ /* 0x000fc400078e0a02 */
[----:B------:R-:W-:Y:S02]  /*9840*/  IMAD R2, R2, UR17, R15 ;  /* 0x0000001102027c24 */ /* 0x000fe4000f8e020f */
[----:B------:R-:W-:Y:S01]  /*9850*/  IMAD R13, R4, UR4, R13 ;  /* 0x00000004040d7c24 */ /* 0x000fe2000f8e020d */
[----:B------:R-:W-:-:S07]  /*9860*/  ULDC UR4, c[0x0][0x600] ;  /* 0x0001800000047ab9 */ /* 0x000fce0000000800 */
[----:B0-----:R-:W-:-:S04]  /*9870*/  @P1 IMAD R11, R14, R20, R9 ;  /* 0x000000140e0b1224 */ /* 0x001fc800078e0209 */
[----:B------:R-:W-:Y:S02]  /*9880*/  IMAD R11, R2, UR5, R11 ;  /* 0x00000005020b7c24 */ /* 0x000fe4000f8e020b */
[----:B------:R-:W-:-:S05]  /*9890*/  IMAD R2, R13, UR4, R12 ;  /* 0x000000040d027c24 */ /* 0x000fca000f8e020c */
[----:B------:R-:W-:Y:S02]  /*98a0*/  SEL R22, R2, R11, !P1 ;  /* 0x0000000b02167207 */ /* 0x000fe40004800000 */
[----:B------:R-:W-:Y:S01]  /*98b0*/  SEL R19, R11, R2, !P1 ;  /* 0x000000020b137207 */ /* 0x000fe20004800000 */
[----:B------:R-:W-:-:S07]  /*98c0*/  IMAD.MOV.U32 R2, RZ, RZ, R10 ;  /* 0x000000ffff027224 */ /* 0x000fce00078e000a */
.L_x_300:
[----:B------:R-:W-:Y:S05]  /*98d0*/  BSYNC B1 ;  /* 0x0000000000017941 */ /* 0x000fea0003800000 */
.L_x_299:
[----:B------:R-:W-:-:S13]  /*98e0*/  LOP3.LUT P1, RZ, R3, 0xff, RZ, 0xc0, !PT ;  /* 0x000000ff03ff7812 */ /* 0x000fda000782c0ff */
[----:B------:R-:W-:Y:S05]  /*98f0*/  @P1 BRA `(.L_x_303) ;  /* 0xfffffff400281947 */ /* 0x000fea000383ffff */
[----:B------:R-:W-:Y:S05]  /*9900*/  BSYNC B0 ;  /* 0x0000000000007941 */ /* 0x000fea0003800000 */
.L_x_291:
[----:B------:R-:W-:-:S03]  /*9910*/  UMOV UR4, 0xffffffff ;  /* 0xffffffff00047882 */ /* 0x000fc60000000000 */
[----:B------:R-:W-:Y:S05]  /*9920*/  BRA.DIV UR4, `(.L_x_304) ;  /* 0x0000000604ac7947 */ /* 0x000fea000b800000 */
[----:B------:R-:W-:-:S13]  /*9930*/  ELECT P6, URZ, PT ;  /* 0x00000000003f782f */ /* 0x000fda00038c0000 */
.L_x_323:
[----:B------:R-:W-:Y:S04]  /*9940*/  BSSY B0, `(.L_x_305) ;  /* 0x0000046000007945 */ /* 0x000fe80003800000 */
[----:B------:R-:W-:Y:S05]  /*9950*/  @!P6 BRA `(.L_x_306) ;  /* 0x000000040010e947 */ /* 0x000fea0003800000 */
[----:B------:R-:W-:-:S04]  /*9960*/  LOP3.LUT R16, R16, 0x2, RZ, 0xfc, !PT ;  /* 0x0000000210107812 */ /* 0x000fc800078efcff */
[----:B------:R-:W-:-:S13]  /*9970*/  ISETP.NE.AND P0, PT, R16, 0x3, PT ;  /* 0x000000031000780c */ /* 0x000fda0003f05270 */
[----:B------:R-:W-:Y:S05]  /*9980*/  @!P0 BRA `(.L_x_307) ;  /* 0x0000000000048947 */ /* 0x000fea0003800000 */
[----:B------:R-:W-:Y:S01]  /*9990*/  BPT.TRAP 0x1 ;  /* 0x000000040000795c */ /* 0x000fe20000300000 */
.L_x_307:
[----:B------:R-:W0:Y:S01]  /*99a0*/  S2R R3, SR_CgaCtaId ;  /* 0x0000000000037919 */ /* 0x000e220000008800 */
[----:B------:R-:W-:Y:S02]  /*99b0*/  MOV R2, 0x400 ;  /* 0x0000040000027802 */ /* 0x000fe40000000f00 */
[----:B------:R-:W-:Y:S02]  /*99c0*/  SHF.L.U32 R4, R0, 0x1f, RZ ;  /* 0x0000001f00047819 */ /* 0x000fe400000006ff */
[----:B0-----:R-:W-:-:S05]  /*99d0*/  LEA R2, R3, R2, 0x18 ;  /* 0x0000000203027211 */ /* 0x001fca00078ec0ff */
[----:B------:R-:W-:-:S04]  /*99e0*/  VIADD R2, R2, 0x38 ;  /* 0x0000003802027836 */ /* 0x000fc80000000000 */
[C---:B------:R-:W-:Y:S02]  /*99f0*/  IMAD R9, R7.reuse, 0x8, R2 ;  /* 0x0000000807097824 */ /* 0x040fe400078e0202 */
[----:B------:R-:W-:Y:S02]  /*9a00*/  VIADD R7, R7, 0x1 ;  /* 0x0000000107077836 */ /* 0x000fe40000000000 */
[----:B------:R-:W0:Y:S03]  /*9a10*/  SYNCS.PHASECHK.TRANS64.TRYWAIT P0, [R9+URZ], R4 ;  /* 0x00000004090075a7 */ /* 0x000e26000800017f */
[----:B------:R-:W-:-:S04]  /*9a20*/  ISETP.NE.AND P1, PT, R7, 0x7, PT ;  /* 0x000000070700780c */ /* 0x000fc80003f25270 */
[----:B------:R-:W-:Y:S02]  /*9a30*/  SEL R3, RZ, 0x1, P1 ;  /* 0x00000001ff037807 */ /* 0x000fe40000800000 */
[----:B------:R-:W-:Y:S02]  /*9a40*/  SEL R7, R7, RZ, P1 ;  /* 0x000000ff07077207 */ /* 0x000fe40000800000 */
[----:B------:R-:W-:-:S03]  /*9a50*/  LOP3.LUT R6, R0, R3, RZ, 0x3c, !PT ;  /* 0x0000000300067212 */ /* 0x000fc600078e3cff */
[----:B------:R-:W-:Y:S01]  /*9a60*/  IMAD R8, R7, 0x8, R2 ;  /* 0x0000000807087824 */ /* 0x000fe200078e0202 */
[----:B------:R-:W-:Y:S01]  /*9a70*/  SHF.L.U32 R5, R6, 0x1f, RZ ;  /* 0x0000001f06057819 */ /* 0x000fe200000006ff */
[----:B0-----:R-:W-:Y:S06]  /*9a80*/  @!P0 BRA `(.L_x_308) ;  /* 0x0000000400748947 */ /* 0x001fec0003800000 */
.L_x_324:
[----:B------:R-:W1:Y:S01]  /*9a90*/  SYNCS.PHASECHK.TRANS64.TRYWAIT P0, [R8+URZ], R5 ;  /* 0x00000005080075a7 */ /* 0x000e62000800017f */
[----:B------:R-:W-:-:S05]  /*9aa0*/  VIADD R0, R7, 0x1 ;  /* 0x0000000107007836 */ /* 0x000fca0000000000 */
[----:B------:R-:W-:-:S04]  /*9ab0*/  ISETP.NE.AND P1, PT, R0, 0x7, PT ;  /* 0x000000070000780c */ /* 0x000fc80003f25270 */
[----:B------:R-:W-:Y:S02]  /*9ac0*/  SEL R3, RZ, 0x1, P1 ;  /* 0x00000001ff037807 */ /* 0x000fe40000800000 */
[----:B------:R-:W-:Y:S02]  /*9ad0*/  SEL R7, R0, RZ, P1 ;  /* 0x000000ff00077207 */ /* 0x000fe40000800000 */
[----:B------:R-:W-:-:S03]  /*9ae0*/  LOP3.LUT R6, R6, R3, RZ, 0x3c, !PT ;  /* 0x0000000306067212 */ /* 0x000fc600078e3cff */
[----:B0-----:R-:W-:Y:S01]  /*9af0*/  IMAD R9, R7, 0x8, R2 ;  /* 0x0000000807097824 */ /* 0x001fe200078e0202 */
[----:B------:R-:W-:Y:S01]  /*9b00*/  SHF.L.U32 R4, R6, 0x1f, RZ ;  /* 0x0000001f06047819 */ /* 0x000fe200000006ff */
[----:B-1----:R-:W-:Y:S06]  /*9b10*/  @!P0 BRA `(.L_x_309) ;  /* 0x0000000400648947 */ /* 0x002fec0003800000 */
.L_x_325:
        /* <DEDUP_REMOVED lines=9> */
.L_x_326:
        /* <DEDUP_REMOVED lines=9> */
.L_x_327:
[----:B------:R-:W1:Y:S01]  /*9c40*/  SYNCS.PHASECHK.TRANS64.TRYWAIT P0, [R9+URZ], R4 ;  /* 0x00000004090075a7 */ /* 0x000e62000800017f */
[----:B------:R-:W-:-:S05]  /*9c50*/  VIADD R0, R7, 0x1 ;  /* 0x0000000107007836 */ /* 0x000fca0000000000 */
[----:B------:R-:W-:-:S04]  /*9c60*/  ISETP.NE.AND P1, PT, R0, 0x7, PT ;  /* 0x000000070000780c */ /* 0x000fc80003f25270 */
[----:B------:R-:W-:Y:S02]  /*9c70*/  SEL R3, RZ, 0x1, P1 ;  /* 0x00000001ff037807 */ /* 0x000fe40000800000 */
[----:B------:R-:W-:Y:S02]  /*9c80*/  SEL R7, R0, RZ, P1 ;  /* 0x000000ff00077207 */ /* 0x000fe40000800000 */
[----:B------:R-:W-:-:S03]  /*9c90*/  LOP3.LUT R11, R6, R3, RZ, 0x3c, !PT ;  /* 0x00000003060b7212 */ /* 0x000fc600078e3cff */
[----:B------:R-:W-:Y:S01]  /*9ca0*/  IMAD R6, R7, 0x8, R2 ;  /* 0x0000000807067824 */ /* 0x000fe200078e0202 */
[----:B0-----:R-:W-:Y:S01]  /*9cb0*/  SHF.L.U32 R5, R11, 0x1f, RZ ;  /* 0x0000001f0b057819 */ /* 0x001fe200000006ff */
[----:B-1----:R-:W-:Y:S06]  /*9cc0*/  @!P0 BRA `(.L_x_312) ;  /* 0x0000000400348947 */ /* 0x002fec0003800000 */
.L_x_328:
[----:B------:R-:W1:Y:S01]  /*9cd0*/  SYNCS.PHASECHK.TRANS64.TRYWAIT P0, [R6+URZ], R5 ;  /* 0x00000005060075a7 */ /* 0x000e62000800017f */
[----:B------:R-:W-:-:S05]  /*9ce0*/  VIADD R0, R7, 0x1 ;  /* 0x0000000107007836 */ /* 0x000fca0000000000 */
[----:B------:R-:W-:-:S04]  /*9cf0*/  ISETP.NE.AND P1, PT, R0, 0x7, PT ;  /* 0x000000070000780c */ /* 0x000fc80003f25270 */
[----:B0-----:R-:W-:Y:S02]  /*9d00*/  SEL R4, RZ, 0x1, P1 ;  /* 0x00000001ff047807 */ /* 0x001fe40000800000 */
[----:B------:R-:W-:Y:S02]  /*9d10*/  SEL R3, R0, RZ, P1 ;  /* 0x000000ff00037207 */ /* 0x000fe40000800000 */
[----:B------:R-:W-:Y:S01]  /*9d20*/  LOP3.LUT R0, R11, R4, RZ, 0x3c, !PT ;  /* 0x000000040b007212 */ /* 0x000fe200078e3cff */
[----:B-1----:R-:W-:Y:S06]  /*9d30*/  @!P0 BRA `(.L_x_313) ;  /* 0x00000004002c8947 */ /* 0x002fec0003800000 */
.L_x_329:
[----:B------:R-:W-:Y:S01]  /*9d40*/  IMAD R3, R3, 0x8, R2 ;  /* 0x0000000803037824 */ /* 0x000fe200078e0202 */
[----:B------:R-:W-:-:S07]  /*9d50*/  SHF.L.U32 R0, R0, 0x1f, RZ ;  /* 0x0000001f00007819 */ /* 0x000fce00000006ff */
.L_x_314:
[----:B-1----:R1:W2:Y:S02]  /*9d60*/  SYNCS.PHASECHK.TRANS64.TRYWAIT P0, [R3+URZ], R0 ;  /* 0x00000000030075a7 */ /* 0x0022a4000800017f */
[----:B--2---:R-:W-:Y:S05]  /*9d70*/  @!P0 NANOSLEEP.SYNCS 0x989680 ;  /* 0x009896800000895d */ /* 0x004fea0003900000 */
[----:B------:R-:W2:Y:S02]  /*9d80*/  @!P0 SYNCS.PHASECHK.TRANS64 P0, [R3+URZ], R0 ;  /* 0x00000000030085a7 */ /* 0x000ea4000800007f */
[----:B--2---:R-:W-:Y:S05]  /*9d90*/  @!P0 BRA `(.L_x_314) ;  /* 0xfffffffc00f08947 */ /* 0x004fea000383ffff */
.L_x_306:
[----:B------:R-:W-:Y:S05]  /*9da0*/  BSYNC B0 ;  /* 0x0000000000007941 */ /* 0x000fea0003800000 */
.L_x_305:
[----:B------:R-:W-:Y:S05]  /*9db0*/  EXIT ;  /* 0x000000000000794d */ /* 0x000fea0003800000 */
.L_x_15:
[----:B-1----:R1:W2:Y:S02]  /*9dc0*/  SYNCS.PHASECHK.TRANS64.TRYWAIT P0, [R159+URZ], R0 ;  /* 0x000000009f0075a7 */ /* 0x0022a4000800017f */
[----:B--2---:R-:W-:Y:S05]  /*9dd0*/  @!P0 NANOSLEEP.SYNCS 0x989680 ;  /* 0x009896800000895d */ /* 0x004fea0003900000 */
[----:B------:R-:W2:Y:S02]  /*9de0*/  @!P0 SYNCS.PHASECHK.TRANS64 P0, [R159+URZ], R0 ;  /* 0x000000009f0085a7 */ /* 0x000ea4000800007f */
[----:B--2---:R-:W-:Y:S05]  /*9df0*/  @!P0 BRA `(.L_x_15) ;  /* 0xfffffffc00f08947 */ /* 0x004fea000383ffff */
[----:B------:R-:W-:Y:S05]  /*9e00*/  BRA `(.L_x_315) ;  /* 0xffffff7400bc7947 */ /* 0x000fea000383ffff */
.L_x_20:
[----:B--2---:R2:W3:Y:S02]  /*9e10*/  SYNCS.PHASECHK.TRANS64.TRYWAIT P1, [R3+URZ], R0 ;  /* 0x00000000030075a7 */ /* 0x0044e4000802017f */
[----:B---3--:R-:W-:Y:S05]  /*9e20*/  @!P1 NANOSLEEP.SYNCS 0x989680 ;  /* 0x009896800000995d */ /* 0x008fea0003900000 */
[----:B------:R-:W3:Y:S02]  /*9e30*/  @!P1 SYNCS.PHASECHK.TRANS64 P1, [R3+URZ], R0 ;  /* 0x00000000030095a7 */ /* 0x000ee4000802007f */
[----:B---3--:R-:W-:Y:S05]  /*9e40*/  @!P1 BRA `(.L_x_20) ;  /* 0xfffffffc00f09947 */ /* 0x008fea000383ffff */
[----:B------:R-:W-:Y:S05]  /*9e50*/  BRA `(.L_x_19) ;  /* 0xffffff7800287947 */ /* 0x000fea000383ffff */
.L_x_25:
[----:B--2---:R-:W-:-:S04]  /*9e60*/  IMAD.U32 R4, RZ, RZ, UR4 ;  /* 0x00000004ff047e24 */ /* 0x004fc8000f8e00ff */
[----:B------:R2:W3:Y:S03]  /*9e70*/  SYNCS.PHASECHK.TRANS64.TRYWAIT P1, [R4+URZ], R3 ;  /* 0x00000003040075a7 */ /* 0x0004e6000802017f */
[----:B---3--:R-:W-:Y:S05]  /*9e80*/  @!P1 NANOSLEEP.SYNCS 0x989680 ;  /* 0x009896800000995d */ /* 0x008fea0003900000 */
[----:B------:R-:W3:Y:S02]  /*9e90*/  @!P1 SYNCS.PHASECHK.TRANS64 P1, [R4+URZ], R3 ;  /* 0x00000003040095a7 */ /* 0x000ee4000802007f */
[----:B---3--:R-:W-:Y:S05]  /*9ea0*/  @!P1 BRA `(.L_x_25) ;  /* 0xfffffffc00ec9947 */ /* 0x008fea000383ffff */
[----:B------:R-:W-:Y:S05]  /*9eb0*/  BRA `(.L_x_24) ;  /* 0xffffff7c00047947 */ /* 0x000fea000383ffff */
.L_x_31:
[----:B-1----:R1:W2:Y:S02]  /*9ec0*/  SYNCS.PHASECHK.TRANS64.TRYWAIT P0, [R159+URZ+0x10], R0 ;  /* 0x000010009f0075a7 */ /* 0x0022a4000800017f */
[----:B--2---:R-:W-:Y:S05]  /*9ed0*/  @!P0 NANOSLEEP.SYNCS 0x989680 ;  /* 0x009896800000895d */ /* 0x004fea0003900000 */
[----:B------:R-:W2:Y:S02]  /*9ee0*/  @!P0 SYNCS.PHASECHK.TRANS64 P0, [R159+URZ+0x10], R0 ;  /* 0x000010009f0085a7 */ /* 0x000ea4000800007f */
[----:B--2---:R-:W-:Y:S05]  /*9ef0*/  @!P0 BRA `(.L_x_31) ;  /* 0xfffffffc00f08947 */ /* 0x004fea000383ffff */
[----:B------:R-:W-:Y:S05]  /*9f00*/  BRA `(.L_x_316) ;  /* 0xffffff8000587947 */ /* 0x000fea000383ffff */
.L_x_292:
[----:B------:R-:W-:Y:S01]  /*9f10*/  BSSY B1, `(.L_x_317) ;  /* 0x0000006000017945 */ /* 0x000fe20003800000 */
[----:B------:R-:W-:-:S07]  /*9f20*/  IMAD.MOV.U32 R15, RZ, RZ, -0x1 ;  /* 0xffffffffff0f7424 */ /* 0x000fce00078e00ff */
[----:B-----5:R-:W-:Y:S05]  /*9f30*/  WARPSYNC.COLLECTIVE R15, `(.L_x_318) ;  /* 0x000000000f0c7348 */ /* 0x020fea0003c00000 */
[----:B------:R-:W-:Y:S02]  /*9f40*/  ELECT P6, UR62, PT ;  /* 0x00000000003e782f */ /* 0x000fe400038c0000 */
[----:B------:R-:W-:Y:S01]  /*9f50*/  MOV R14, UR62 ;  /* 0x0000003e000e7c02 */ /* 0x000fe20008000f00 */
[----:B-----5:R-:W-:Y:S10]  /*9f60*/  ENDCOLLECTIVE ;  /* 0x000000000000791b */ /* 0x020ff40003800000 */
.L_x_318:
[----:B------:R-:W-:Y:S05]  /*9f70*/  BSYNC B1 ;  /* 0x0000000000017941 */ /* 0x000fea0003800000 */
.L_x_317:
[----:B------:R-:W-:Y:S05]  /*9f80*/  BRA `(.L_x_319) ;  /* 0xffffffec00907947 */ /* 0x000fea000383ffff */
.L_x_295:
[----:B0-----:R0:W1:Y:S02]  /*9f90*/  SYNCS.PHASECHK.TRANS64.TRYWAIT P1, [R10+URZ+0x38], R5 ;  /* 0x000038050a0075a7 */ /* 0x001064000802017f */
[----:B-1----:R-:W-:Y:S05]  /*9fa0*/  @!P1 NANOSLEEP.SYNCS 0x989680 ;  /* 0x009896800000995d */ /* 0x002fea0003900000 */
[----:B------:R-:W1:Y:S02]  /*9fb0*/  @!P1 SYNCS.PHASECHK.TRANS64 P1, [R10+URZ+0x38], R5 ;  /* 0x000038050a0095a7 */ /* 0x000e64000802007f */
[----:B-1----:R-:W-:Y:S05]  /*9fc0*/  @!P1 BRA `(.L_x_295) ;  /* 0xfffffffc00f09947 */ /* 0x002fea000383ffff */
[----:B------:R-:W-:Y:S05]  /*9fd0*/  BRA `(.L_x_320) ;  /* 0xffffffec00c47947 */ /* 0x000fea000383ffff */
.L_x_304:
[----:B------:R-:W-:Y:S01]  /*9fe0*/  BSSY B0, `(.L_x_321) ;  /* 0x0000006000007945 */ /* 0x000fe20003800000 */
[----:B------:R-:W-:-:S07]  /*9ff0*/  IMAD.MOV.U32 R15, RZ, RZ, -0x1 ;  /* 0xffffffffff0f7424 */ /* 0x000fce00078e00ff */
[----:B-----5:R-:W-:Y:S05]  /*a000*/  WARPSYNC.COLLECTIVE R15, `(.L_x_322) ;  /* 0x000000000f0c7348 */ /* 0x020fea0003c00000 */
[----:B------:R-:W-:Y:S02]  /*a010*/  ELECT P6, UR62, PT ;  /* 0x00000000003e782f */ /* 0x000fe400038c0000 */
[----:B------:R-:W-:Y:S01]  /*a020*/  MOV R14, UR62 ;  /* 0x0000003e000e7c02 */ /* 0x000fe20008000f00 */
[----:B-----5:R-:W-:Y:S10]  /*a030*/  ENDCOLLECTIVE ;  /* 0x000000000000791b */ /* 0x020ff40003800000 */
.L_x_322:
[----:B------:R-:W-:Y:S05]  /*a040*/  BSYNC B0 ;  /* 0x0000000000007941 */ /* 0x000fea0003800000 */
.L_x_321:
[----:B------:R-:W-:Y:S05]  /*a050*/  BRA `(.L_x_323) ;  /* 0xfffffff800387947 */ /* 0x000fea000383ffff */
.L_x_308:
[----:B0-----:R0:W1:Y:S02]  /*a060*/  SYNCS.PHASECHK.TRANS64.TRYWAIT P0, [R9+URZ], R4 ;  /* 0x00000004090075a7 */ /* 0x001064000800017f */
[----:B-1----:R-:W-:Y:S05]  /*a070*/  @!P0 NANOSLEEP.SYNCS 0x989680 ;  /* 0x009896800000895d */ /* 0x002fea0003900000 */
[----:B------:R-:W1:Y:S02]  /*a080*/  @!P0 SYNCS.PHASECHK.TRANS64 P0, [R9+URZ], R4 ;  /* 0x00000004090085a7 */ /* 0x000e64000800007f */
[----:B-1----:R-:W-:Y:S05]  /*a090*/  @!P0 BRA `(.L_x_308) ;  /* 0xfffffffc00f08947 */ /* 0x002fea000383ffff */
[----:B------:R-:W-:Y:S05]  /*a0a0*/  BRA `(.L_x_324) ;  /* 0xfffffff800787947 */ /* 0x000fea000383ffff */
.L_x_309:
[----:B0-----:R0:W1:Y:S02]  /*a0b0*/  SYNCS.PHASECHK.TRANS64.TRYWAIT P0, [R8+URZ], R5 ;  /* 0x00000005080075a7 */ /* 0x001064000800017f */
[----:B-1----:R-:W-:Y:S05]  /*a0c0*/  @!P0 NANOSLEEP.SYNCS 0x989680 ;  /* 0x009896800000895d */ /* 0x002fea0003900000 */
[----:B------:R-:W1:Y:S02]  /*a0d0*/  @!P0 SYNCS.PHASECHK.TRANS64 P0, [R8+URZ], R5 ;  /* 0x00000005080085a7 */ /* 0x000e64000800007f */
[----:B-1----:R-:W-:Y:S05]  /*a0e0*/  @!P0 BRA `(.L_x_309) ;  /* 0xfffffffc00f08947 */ /* 0x002fea000383ffff */
[----:B------:R-:W-:Y:S05]  /*a0f0*/  BRA `(.L_x_325) ;  /* 0xfffffff800887947 */ /* 0x000fea000383ffff */
.L_x_310:
[----:B0-----:R0:W1:Y:S02]  /*a100*/  SYNCS.PHASECHK.TRANS64.TRYWAIT P0, [R9+URZ], R4 ;  /* 0x00000004090075a7 */ /* 0x001064000800017f */
[----:B-1----:R-:W-:Y:S05]  /*a110*/  @!P0 NANOSLEEP.SYNCS 0x989680 ;  /* 0x009896800000895d */ /* 0x002fea0003900000 */
[----:B------:R-:W1:Y:S02]  /*a120*/  @!P0 SYNCS.PHASECHK.TRANS64 P0, [R9+URZ], R4 ;  /* 0x00000004090085a7 */ /* 0x000e64000800007f */
[----:B-1----:R-:W-:Y:S05]  /*a130*/  @!P0 BRA `(.L_x_310) ;  /* 0xfffffffc00f08947 */ /* 0x002fea000383ffff */
[----:B------:R-:W-:Y:S05]  /*a140*/  BRA `(.L_x_326) ;  /* 0xfffffff800987947 */ /* 0x000fea000383ffff */
.L_x_311:
[----:B0-----:R0:W1:Y:S02]  /*a150*/  SYNCS.PHASECHK.TRANS64.TRYWAIT P0, [R8+URZ], R5 ;  /* 0x00000005080075a7 */ /* 0x001064000800017f */
[----:B-1----:R-:W-:Y:S05]  /*a160*/  @!P0 NANOSLEEP.SYNCS 0x989680 ;  /* 0x009896800000895d */ /* 0x002fea0003900000 */
[----:B------:R-:W1:Y:S02]  /*a170*/  @!P0 SYNCS.PHASECHK.TRANS64 P0, [R8+URZ], R5 ;  /* 0x00000005080085a7 */ /* 0x000e64000800007f */
[----:B-1----:R-:W-:Y:S05]  /*a180*/  @!P0 BRA `(.L_x_311) ;  /* 0xfffffffc00f08947 */ /* 0x002fea000383ffff */
[----:B------:R-:W-:Y:S05]  /*a190*/  BRA `(.L_x_327) ;  /* 0xfffffff800a87947 */ /* 0x000fea000383ffff */
.L_x_312:
[----:B0-----:R0:W1:Y:S02]  /*a1a0*/  SYNCS.PHASECHK.TRANS64.TRYWAIT P0, [R9+URZ], R4 ;  /* 0x00000004090075a7 */ /* 0x001064000800017f */
[----:B-1----:R-:W-:Y:S05]  /*a1b0*/  @!P0 NANOSLEEP.SYNCS 0x989680 ;  /* 0x009896800000895d */ /* 0x002fea0003900000 */
[----:B------:R-:W1:Y:S02]  /*a1c0*/  @!P0 SYNCS.PHASECHK.TRANS64 P0, [R9+URZ], R4 ;  /* 0x00000004090085a7 */ /* 0x000e64000800007f */
[----:B-1----:R-:W-:Y:S05]  /*a1d0*/  @!P0 BRA `(.L_x_312) ;  /* 0xfffffffc00f08947 */ /* 0x002fea000383ffff */
[----:B------:R-:W-:Y:S05]  /*a1e0*/  BRA `(.L_x_328) ;  /* 0xfffffff800b87947 */ /* 0x000fea000383ffff */
.L_x_313:
[----:B0-----:R0:W1:Y:S02]  /*a1f0*/  SYNCS.PHASECHK.TRANS64.TRYWAIT P0, [R6+URZ], R5 ;  /* 0x00000005060075a7 */ /* 0x001064000800017f */
[----:B-1----:R-:W-:Y:S05]  /*a200*/  @!P0 NANOSLEEP.SYNCS 0x989680 ;  /* 0x009896800000895d */ /* 0x002fea0003900000 */
[----:B------:R-:W1:Y:S02]  /*a210*/  @!P0 SYNCS.PHASECHK.TRANS64 P0, [R6+URZ], R5 ;  /* 0x00000005060085a7 */ /* 0x000e64000800007f */
[----:B-1----:R-:W-:Y:S05]  /*a220*/  @!P0 BRA `(.L_x_313) ;  /* 0xfffffffc00f08947 */ /* 0x002fea000383ffff */
[----:B------:R-:W-:Y:S05]  /*a230*/  BRA `(.L_x_329) ;  /* 0xfffffff800c07947 */ /* 0x000fea000383ffff */
.L_x_330:
[----:B------:R-:W-:-:S00]  /*a240*/  BRA `(.L_x_330) ;  /* 0xfffffffc00fc7947 */ /* 0x000fc0000383ffff */
[----:B------:R-:W-:-:S00]  /*a250*/  NOP ;  /* 0x0000000000007918 */ /* 0x000fc00000000000 */
        /* <DEDUP_REMOVED lines=10> */
.L_x_331:


//--------------------- .nv.global.init           --------------------------
	.section	.nv.global.init,"aw",@progbits
.nv.global.init:
	.type		$str$22,@object
	.size		$str$22,($str$23 - $str$22)
$str$22:
        /*0000*/ 	.byte	0x6b, 0x5f, 0x74, 0x69, 0x6c, 0x65, 0x5f, 0x63, 0x6f, 0x75, 0x6e, 0x74, 0x20, 0x3e, 0x3d, 0x20
        /*0010*/ 	.byte	0x31, 0x00
	.type		$str$23,@object
	.size		$str$23,(__unnamed_1 - $str$23)
$str$23:
        /*0012*/ 	.byte	0x2f, 0x74, 0x6d, 0x70, 0x2f, 0x63, 0x75, 0x74, 0x6c, 0x61, 0x73, 0x73, 0x5f, 0x73, 0x77, 0x65
        /*0022*/ 	.byte	0x65, 0x70, 0x5f, 0x73, 0x72, 0x63, 0x2f, 0x69, 0x6e, 0x63, 0x6c, 0x75, 0x64, 0x65, 0x2f, 0x63
        /*0032*/ 	.byte	0x75, 0x74, 0x6c, 0x61, 0x73, 0x73, 0x2f, 0x67, 0x65, 0x6d, 0x6d, 0x2f, 0x63, 0x6f, 0x6c, 0x6c
        /*0042*/ 	.byte	0x65, 0x63, 0x74, 0x69, 0x76, 0x65, 0x2f, 0x73, 0x6d, 0x39, 0x30, 0x5f, 0x6d, 0x6d, 0x61, 0x5f
        /*0052*/ 	.byte	0x74, 0x6d, 0x61, 0x5f, 0x67, 0x6d, 0x6d, 0x61, 0x5f, 0x73, 0x73, 0x5f, 0x77, 0x61, 0x72, 0x70
        /*0062*/ 	.byte	0x73, 0x70, 0x65, 0x63, 0x69, 0x61, 0x6c, 0x69, 0x7a, 0x65, 0x64, 0x2e, 0x68, 0x70, 0x70, 0x00
	.type		__unnamed_1,@object
	.size		__unnamed_1,(.L_0 - __unnamed_1)
__unnamed_1:
        /*0072*/ 	.byte	0x76, 0x6f, 0x69, 0x64, 0x20, 0x63, 0x75, 0x74, 0x6c, 0x61, 0x73, 0x73, 0x3a, 0x3a, 0x67, 0x65
        /* <DEDUP_REMOVED lines=175> */
.L_0:


//--------------------- .nv.shared._ZN7cutlass13device_kernelINS_4gemm6kernel13GemmUniversalIN4cute5tupleIJiiiiEEENS1_10collective13CollectiveMmaINS1_34MainloopSm90TmaGmmaWarpSpecializedILi7ENS5_IJNS4_1CILi1EEESB_SB_EEENS1_32KernelTmaWarpSpecializedPingpongEEENS5_IJNSA_ILi64EEENSA_ILi256EEENSA_ILi32EEEEEEfNS5_IJlSB_lEEEfSJ_NS4_8TiledMMAINS4_8MMA_AtomIJNS4_4SM904GMMA30MMA_64x256x8_F32TF32TF32_SS_TNILNSN_7ScaleInE1ELSP_1EEEEEENS4_6LayoutISC_NS5_IJNSA_ILi0EEEST_ST_EEEEENS5_IJNS4_10UnderscoreESW_SW_EEEEENS4_13SM90_TMA_LOADENS4_14ComposedLayoutINS4_7SwizzleILi3ELi4ELi3EEENS4_18smem_ptr_flag_bitsILi32EEENSS_INS5_IJNSA_ILi8EEESH_EEENS5_IJSH_SB_EEEEEEEvNS4_8identityESZ_S19_vS1A_EENS_8epilogue10collective6detail29Sm90TmaWarpSpecializedAdapterINS1D_15DefaultEpilogueIfSJ_SJ_NS1C_6thread17LinearCombinationIfLi1EffLNS1H_9ScaleType4KindE0ELNS_15FloatRoundStyleE2EfEENS1_15EpilogueDefaultEEEEEvvEEEEvNT_6ParamsE --------------------------
	.section	.nv.shared._ZN7cutlass13device_kernelINS_4gemm6kernel13GemmUniversalIN4cute5tupleIJiiiiEEENS1_10collective13CollectiveMmaINS1_34MainloopSm90TmaGmmaWarpSpecializedILi7ENS5_IJNS4_1CILi1EEESB_SB_EEENS1_32KernelTmaWarpSpecializedPingpongEEENS5_IJNSA_ILi64EEENSA_ILi256EEENSA_ILi32EEEEEEfNS5_IJlSB_lEEEfSJ_NS4_8TiledMMAINS4_8MMA_AtomIJNS4_4SM904GMMA30MMA_64x256x8_F32TF32TF32_SS_TNILNSN_7ScaleInE1ELSP_1EEEEEENS4_6LayoutISC_NS5_IJNSA_ILi0EEEST_ST_EEEEENS5_IJNS4_10UnderscoreESW_SW_EEEEENS4_13SM90_TMA_LOADENS4_14ComposedLayoutINS4_7SwizzleILi3ELi4ELi3EEENS4_18smem_ptr_flag_bitsILi32EEENSS_INS5_IJNSA_ILi8EEESH_EEENS5_IJSH_SB_EEEEEEEvNS4_8identityESZ_S19_vS1A_EENS_8epilogue10collective6detail29Sm90TmaWarpSpecializedAdapterINS1D_15DefaultEpilogueIfSJ_SJ_NS1C_6thread17LinearCombinationIfLi1EffLNS1H_9ScaleType4KindE0ELNS_15FloatRoundStyleE2EfEENS1_15EpilogueDefaultEEEEEvvEEEEvNT_6ParamsE,"aw",@nobits
	.sectionflags	@""
	.align	16
	.zero		1024


//--------------------- .nv.shared.reserved.0     --------------------------
	.section	.nv.shared.reserved.0,"aw",@nobits
	.weak		__nv_reservedSMEM_offset_0_alias
	.size		__nv_reservedSMEM_offset_0_alias, 0, 0
	.other		__nv_reservedSMEM_offset_0_alias,@"STO_CUDA_RESERVED_SHARED STV_DEFAULT"
__nv_reservedSMEM_offset_0_alias:
	.zero		0


//--------------------- .nv.global                --------------------------
	.section	.nv.global,"aw",@nobits
.nv.global:
	.type		_ZN40_INTERNAL_b995c965_4_k_cu_1ddb7d0e_206674cute1_E,@object
	.size		_ZN40_INTERNAL_b995c965_4_k_cu_1ddb7d0e_206674cute1_E,(_ZN40_INTERNAL_b995c965_4_k_cu_1ddb7d0e_206674cuda3std3__45__cpo6cbeginE - _ZN40_INTERNAL_b995c965_4_k_cu_1ddb7d0e_206674cute1_E)
_ZN40_INTERNAL_b995c965_4_k_cu_1ddb7d0e_206674cute1_E:
	.zero		1
	.type		_ZN40_INTERNAL_b995c965_4_k_cu_1ddb7d0e_206674cuda3std3__45__cpo6cbeginE,@object
	.size		_ZN40_INTERNAL_b995c965_4_k_cu_1ddb7d0e_206674cuda3std3__45__cpo6cbeginE,(_ZN40_INTERNAL_b995c965_4_k_cu_1ddb7d0e_206674cuda3std3__48in_placeE - _ZN40_INTERNAL_b995c965_4_k_cu_1ddb7d0e_206674cuda3std3__45__cpo6cbeginE)
_ZN40_INTERNAL_b995c965_4_k_cu_1ddb7d0e_206674cuda3std3__45__cpo6cbeginE:
	.zero		1
	.type		_ZN40_INTERNAL_b995c965_4_k_cu_1ddb7d0e_206674cuda3std3__48in_placeE,@object
	.size		_ZN40_INTERNAL_b995c965_4_k_cu_1ddb7d0e_206674cuda3std3__48in_placeE,(_ZN40_INTERNAL_b995c965_4_k_cu_1ddb7d0e_206674cuda3std6ranges3__45__cpo9iter_moveE - _ZN40_INTERNAL_b995c965_4_k_cu_1ddb7d0e_206674cuda3std3__48in_placeE)
_ZN40_INTERNAL_b995c965_4_k_cu_1ddb7d0e_206674cuda3std3__48in_placeE:
	.zero		1
	.type		_ZN40_INTERNAL_b995c965_4_k_cu_1ddb7d0e_206674cuda3std6ranges3__45__cpo9iter_moveE,@object
	.size		_ZN40_INTERNAL_b995c965_4_k_cu_1ddb7d0e_206674cuda3std6ranges3__45__cpo9iter_moveE,(_ZN40_INTERNAL_b995c965_4_k_cu_1ddb7d0e_206674cuda3std3__45__cpo5beginE - _ZN40_INTERNAL_b995c965_4_k_cu_1ddb7d0e_206674cuda3std6ranges3__45__cpo9iter_moveE)
_ZN40_INTERNAL_b995c965_4_k_cu_1ddb7d0e_206674cuda3std6ranges3__45__cpo9iter_moveE:
	.zero		1
	.type		_ZN40_INTERNAL_b995c965_4_k_cu_1ddb7d0e_206674cuda3std3__45__cpo5beginE,@object
	.size		_ZN40_INTERNAL_b995c965_4_k_cu_1ddb7d0e_206674cuda3std3__45__cpo5beginE,(_ZN40_INTERNAL_b995c965_4_k_cu_1ddb7d0e_206674cuda3std3__442_GLOBAL__N__b995c965_4_k_cu_1ddb7d0e_206676ignoreE - _ZN40_INTERNAL_b995c965_4_k_cu_1ddb7d0e_206674cuda3std3__45__cpo5beginE)
_ZN40_INTERNAL_b995c965_4_k_cu_1ddb7d0e_206674cuda3std3__45__cpo5beginE:
	.zero		1
	.type		_ZN40_INTERNAL_b995c965_4_k_cu_1ddb7d0e_206674cuda3std3__442_GLOBAL__N__b995c965_4_k_cu_1ddb7d0e_206676ignoreE,@object
	.size		_ZN40_INTERNAL_b995c965_4_k_cu_1ddb7d0e_206674cuda3std3__442_GLOBAL__N__b995c965_4_k_cu_1ddb7d0e_206676ignoreE,(_ZN40_INTERNAL_b995c965_4_k_cu_1ddb7d0e_206674cute7productE - _ZN40_INTERNAL_b995c965_4_k_cu_1ddb7d0e_206674cuda3std3__442_GLOBAL__N__b995c965_4_k_cu_1ddb7d0e_206676ignoreE)
_ZN40_INTERNAL_b995c965_4_k_cu_1ddb7d0e_206674cuda3std3__442_GLOBAL__N__b995c965_4_k_cu_1ddb7d0e_206676ignoreE:
	.zero		1
	.type		_ZN40_INTERNAL_b995c965_4_k_cu_1ddb7d0e_206674cute7productE,@object
	.size		_ZN40_INTERNAL_b995c965_4_k_cu_1ddb7d0e_206674cute7productE,(_ZN40_INTERNAL_b995c965_4_k_cu_1ddb7d0e_206674cuda3std3__45__cpo3endE - _ZN40_INTERNAL_b995c965_4_k_cu_1ddb7d0e_206674cute7productE)
_ZN40_INTERNAL_b995c965_4_k_cu_1ddb7d0e_206674cute7productE:
	.zero		1
	.type		_ZN40_INTERNAL_b995c965_4_k_cu_1ddb7d0e_206674cuda3std3__45__cpo3endE,@object
	.size		_ZN40_INTERNAL_b995c965_4_k_cu_1ddb7d0e_206674cuda3std3__45__cpo3endE,(_ZN40_INTERNAL_b995c965_4_k_cu_1ddb7d0e_206674cuda3std3__419piecewise_constructE - _ZN40_INTERNAL_b995c965_4_k_cu_1ddb7d0e_206674cuda3std3__45__cpo3endE)
_ZN40_INTERNAL_b995c965_4_k_cu_1ddb7d0e_206674cuda3std3__45__cpo3endE:
	.zero		1
	.type		_ZN40_INTERNAL_b995c965_4_k_cu_1ddb7d0e_206674cuda3std3__419piecewise_constructE,@object
	.size		_ZN40_INTERNAL_b995c965_4_k_cu_1ddb7d0e_206674cuda3std3__419piecewise_constructE,(_ZN40_INTERNAL_b995c965_4_k_cu_1ddb7d0e_206674cuda3std3__45__cpo4cendE - _ZN40_INTERNAL_b995c965_4_k_cu_1ddb7d0e_206674cuda3std3__419piecewise_constructE)
_ZN40_INTERNAL_b995c965_4_k_cu_1ddb7d0e_206674cuda3std3__419piecewise_constructE:
	.zero		1
	.type		_ZN40_INTERNAL_b995c965_4_k_cu_1ddb7d0e_206674cuda3std3__45__cpo4cendE,@object
	.size		_ZN40_INTERNAL_b995c965_4_k_cu_1ddb7d0e_206674cuda3std3__45__cpo4cendE,(_ZN40_INTERNAL_b995c965_4_k_cu_1ddb7d0e_206674cuda3std6ranges3__45__cpo4swapE - _ZN40_INTERNAL_b995c965_4_k_cu_1ddb7d0e_206674cuda3std3__45__cpo4cendE)
_ZN40_INTERNAL_b995c965_4_k_cu_1ddb7d0e_206674cuda3std3__45__cpo4cendE:
	.zero		1
	.type		_ZN40_INTERNAL_b995c965_4_k_cu_1ddb7d0e_206674cuda3std6ranges3__45__cpo4swapE,@object
	.size		_ZN40_INTERNAL_b995c965_4_k_cu_1ddb7d0e_206674cuda3std6ranges3__45__cpo4swapE,(.L_8 - _ZN40_INTERNAL_b995c965_4_k_cu_1ddb7d0e_206674cuda3std6ranges3__45__cpo4swapE)
_ZN40_INTERNAL_b995c965_4_k_cu_1ddb7d0e_206674cuda3std6ranges3__45__cpo4swapE:
	.zero		1
.L_8:


//--------------------- .nv.constant0._ZN7cutlass13device_kernelINS_4gemm6kernel13GemmUniversalIN4cute5tupleIJiiiiEEENS1_10collective13CollectiveMmaINS1_34MainloopSm90TmaGmmaWarpSpecializedILi7ENS5_IJNS4_1CILi1EEESB_SB_EEENS1_32KernelTmaWarpSpecializedPingpongEEENS5_IJNSA_ILi64EEENSA_ILi256EEENSA_ILi32EEEEEEfNS5_IJlSB_lEEEfSJ_NS4_8TiledMMAINS4_8MMA_AtomIJNS4_4SM904GMMA30MMA_64x256x8_F32TF32TF32_SS_TNILNSN_7ScaleInE1ELSP_1EEEEEENS4_6LayoutISC_NS5_IJNSA_ILi0EEEST_ST_EEEEENS5_IJNS4_10UnderscoreESW_SW_EEEEENS4_13SM90_TMA_LOADENS4_14ComposedLayoutINS4_7SwizzleILi3ELi4ELi3EEENS4_18smem_ptr_flag_bitsILi32EEENSS_INS5_IJNSA_ILi8EEESH_EEENS5_IJSH_SB_EEEEEEEvNS4_8identityESZ_S19_vS1A_EENS_8epilogue10collective6detail29Sm90TmaWarpSpecializedAdapterINS1D_15DefaultEpilogueIfSJ_SJ_NS1C_6thread17LinearCombinationIfLi1EffLNS1H_9ScaleType4KindE0ELNS_15FloatRoundStyleE2EfEENS1_15EpilogueDefaultEEEEEvvEEEEvNT_6ParamsE --------------------------
	.section	.nv.constant0._ZN7cutlass13device_kernelINS_4gemm6kernel13GemmUniversalIN4cute5tupleIJiiiiEEENS1_10collective13CollectiveMmaINS1_34MainloopSm90TmaGmmaWarpSpecializedILi7ENS5_IJNS4_1CILi1EEESB_SB_EEENS1_32KernelTmaWarpSpecializedPingpongEEENS5_IJNSA_ILi64EEENSA_ILi256EEENSA_ILi32EEEEEEfNS5_IJlSB_lEEEfSJ_NS4_8TiledMMAINS4_8MMA_AtomIJNS4_4SM904GMMA30MMA_64x256x8_F32TF32TF32_SS_TNILNSN_7ScaleInE1ELSP_1EEEEEENS4_6LayoutISC_NS5_IJNSA_ILi0EEEST_ST_EEEEENS5_IJNS4_10UnderscoreESW_SW_EEEEENS4_13SM90_TMA_LOADENS4_14ComposedLayoutINS4_7SwizzleILi3ELi4ELi3EEENS4_18smem_ptr_flag_bitsILi32EEENSS_INS5_IJNSA_ILi8EEESH_EEENS5_IJSH_SB_EEEEEEEvNS4_8identityESZ_S19_vS1A_EENS_8epilogue10collective6detail29Sm90TmaWarpSpecializedAdapterINS1D_15DefaultEpilogueIfSJ_SJ_NS1C_6thread17LinearCombinationIfLi1EffLNS1H_9ScaleType4KindE0ELNS_15FloatRoundStyleE2EfEENS1_15EpilogueDefaultEEEEEvvEEEEvNT_6ParamsE,"a",@progbits
	.sectionflags	@""
	.align	4
.nv.constant0._ZN7cutlass13device_kernelINS_4gemm6kernel13GemmUniversalIN4cute5tupleIJiiiiEEENS1_10collective13CollectiveMmaINS1_34MainloopSm90TmaGmmaWarpSpecializedILi7ENS5_IJNS4_1CILi1EEESB_SB_EEENS1_32KernelTmaWarpSpecializedPingpongEEENS5_IJNSA_ILi64EEENSA_ILi256EEENSA_ILi32EEEEEEfNS5_IJlSB_lEEEfSJ_NS4_8TiledMMAINS4_8MMA_AtomIJNS4_4SM904GMMA30MMA_64x256x8_F32TF32TF32_SS_TNILNSN_7ScaleInE1ELSP_1EEEEEENS4_6LayoutISC_NS5_IJNSA_ILi0EEEST_ST_EEEEENS5_IJNS4_10UnderscoreESW_SW_EEEEENS4_13SM90_TMA_LOADENS4_14ComposedLayoutINS4_7SwizzleILi3ELi4ELi3EEENS4_18smem_ptr_flag_bitsILi32EEENSS_INS5_IJNSA_ILi8EEESH_EEENS5_IJSH_SB_EEEEEEEvNS4_8identityESZ_S19_vS1A_EENS_8epilogue10collective6detail29Sm90TmaWarpSpecializedAdapterINS1D_15DefaultEpilogueIfSJ_SJ_NS1C_6thread17LinearCombinationIfLi1EffLNS1H_9ScaleType4KindE0ELNS_15FloatRoundStyleE2EfEENS1_15EpilogueDefaultEEEEEvvEEEEvNT_6ParamsE:
	.zero		1664


//--------------------- SYMBOLS --------------------------

	.type		.nv.reservedSmem.offset0,@object
	.size		.nv.reservedSmem.offset0,0x4
	.type		__assertfail,@function
